# CuTe-DSL kernel — source=cudnn_frontend_dsl family=gemm_swiglu_bs
# config = {"ab_dtype": "Float8E4M3FN", "sf_vec": 16, "vector_f32": false, "mma_mn": [256, 128], "cluster_mn": [2, 1]}


// ===== COMPILED SASS (sm_100a) =====

	.target	sm_100a

	.elftype	@"ET_EXEC"


//--------------------- .note.nv.tkinfo           --------------------------
	.section	.note.nv.tkinfo,"",@"SHT_NOTE"
	.sectionflags	@"SHF_NOTE_NV_TKINFO"
	.tkinfo
        /*0018*/ 	.word	0x00000081
        /*0030*/ 	.string	""
        /*0030*/ 	.string	"ptxas"
        /*0030*/ 	.string	"Cuda compilation tools, release 12.9, V12.9.83"
        /*0030*/ 	.string	"Build system must define TOOLS_VERSION_EXTENDED"
        /*0030*/ 	.string	"-O 3 -arch sm_100a "



//--------------------- .note.nv.cuver            --------------------------
	.section	.note.nv.cuver,"",@"SHT_NOTE"
	.sectionflags	@"SHF_NOTE_NV_CUVER"
        /*0018*/ 	.short	0x0001
        /*001a*/ 	.short	0x0064
        /*001c*/ 	.short	0x0001
        /*001e*/ 	.short	0x0000
        /*0020*/ 	.short	0x0001
        /*0022*/ 	.short	0x0000


//--------------------- .nv.info                  --------------------------
	.section	.nv.info,"",@"SHT_CUDA_INFO"
	.align	4


	//----- nvinfo : EIATTR_REGCOUNT
	.align		4
        /*0000*/ 	.byte	0x04, 0x2f
        /*0002*/ 	.short	(.L_6 - .L_5)
	.align		4
.L_5:
        /*0004*/ 	.word	index@(kernel_cutlass_kernel_cudnngemm_swigludense_blockscaled_gemm_persistent_swiglu_interleaved_quantSm100BlockScaledPersistentDenseGemmKernel_object_at__TiledMMA_ThrLayoutVMNK21111000_Permuta_0)
        /*0008*/ 	.word	0x00000060


	//----- nvinfo : EIATTR_FRAME_SIZE
	.align		4
.L_6:
        /*000c*/ 	.byte	0x04, 0x11
        /*000e*/ 	.short	(.L_8 - .L_7)
	.align		4
.L_7:
        /*0010*/ 	.word	index@($__internal_2_$__cuda_sm10x_tcgen05_guardrail_trap_unallocated_columns_being_dealloced)
        /*0014*/ 	.word	0x00000000


	//----- nvinfo : EIATTR_FRAME_SIZE
	.align		4
.L_8:
        /*0018*/ 	.byte	0x04, 0x11
        /*001a*/ 	.short	(.L_10 - .L_9)
	.align		4
.L_9:
        /*001c*/ 	.word	index@($__internal_1_$__cuda_sm10x_tcgen05_guardrail_trap_phase_invalid_during_alloc)
        /*0020*/ 	.word	0x00000000


	//----- nvinfo : EIATTR_FRAME_SIZE
	.align		4
.L_10:
        /*0024*/ 	.byte	0x04, 0x11
        /*0026*/ 	.short	(.L_12 - .L_11)
	.align		4
.L_11:
        /*0028*/ 	.word	index@($__internal_0_$__cuda_sm10x_tcgen05_guardrail_trap_col_being_dealloced_not_returned_by_alloc)
        /*002c*/ 	.word	0x00000000


	//----- nvinfo : EIATTR_FRAME_SIZE
	.align		4
.L_12:
        /*0030*/ 	.byte	0x04, 0x11
        /*0032*/ 	.short	(.L_14 - .L_13)
	.align		4
.L_13:
        /*0034*/ 	.word	index@(kernel_cutlass_kernel_cudnngemm_swigludense_blockscaled_gemm_persistent_swiglu_interleaved_quantSm100BlockScaledPersistentDenseGemmKernel_object_at__TiledMMA_ThrLayoutVMNK21111000_Permuta_0)
        /*0038*/ 	.word	0x00000000


	//----- nvinfo : EIATTR_MIN_STACK_SIZE
	.align		4
.L_14:
        /*003c*/ 	.byte	0x04, 0x12
        /*003e*/ 	.short	(.L_16 - .L_15)
	.align		4
.L_15:
        /*0040*/ 	.word	index@(kernel_cutlass_kernel_cudnngemm_swigludense_blockscaled_gemm_persistent_swiglu_interleaved_quantSm100BlockScaledPersistentDenseGemmKernel_object_at__TiledMMA_ThrLayoutVMNK21111000_Permuta_0)
        /*0044*/ 	.word	0x00000000
.L_16:


//--------------------- .nv.info.kernel_cutlass_kernel_cudnngemm_swigludense_blockscaled_gemm_persistent_swiglu_interleaved_quantSm100BlockScaledPersistentDenseGemmKernel_object_at__TiledMMA_ThrLayoutVMNK21111000_Permuta_0 --------------------------
	.section	.nv.info.kernel_cutlass_kernel_cudnngemm_swigludense_blockscaled_gemm_persistent_swiglu_interleaved_quantSm100BlockScaledPersistentDenseGemmKernel_object_at__TiledMMA_ThrLayoutVMNK21111000_Permuta_0,"",@"SHT_CUDA_INFO"
	.sectionflags	@""
	.align	4


	//----- nvinfo : EIATTR_CUDA_API_VERSION
	.align		4
        /*0000*/ 	.byte	0x04, 0x37
        /*0002*/ 	.short	(.L_18 - .L_17)
.L_17:
        /*0004*/ 	.word	0x00000081


	//----- nvinfo : EIATTR_KPARAM_INFO
	.align		4
.L_18:
        /*0008*/ 	.byte	0x04, 0x17
        /*000a*/ 	.short	(.L_20 - .L_19)
.L_19:
        /*000c*/ 	.word	0x00000000
        /*0010*/ 	.short	0x000b
        /*0012*/ 	.short	0x0364
        /*0014*/ 	.byte	0x00, 0xf0, 0x11, 0x00


	//----- nvinfo : EIATTR_KPARAM_INFO
	.align		4
.L_20:
        /*0018*/ 	.byte	0x04, 0x17
        /*001a*/ 	.short	(.L_22 - .L_21)
.L_21:
        /*001c*/ 	.word	0x00000000
        /*0020*/ 	.short	0x000a
        /*0022*/ 	.short	0x0358
        /*0024*/ 	.byte	0x00, 0xf0, 0x31, 0x00


	//----- nvinfo : EIATTR_KPARAM_INFO
	.align		4
.L_22:
        /*0028*/ 	.byte	0x04, 0x17
        /*002a*/ 	.short	(.L_24 - .L_23)
.L_23:
        /*002c*/ 	.word	0x00000000
        /*0030*/ 	.short	0x0009
        /*0032*/ 	.short	0x034c
        /*0034*/ 	.byte	0x00, 0xf0, 0x31, 0x00


	//----- nvinfo : EIATTR_KPARAM_INFO
	.align		4
.L_24:
        /*0038*/ 	.byte	0x04, 0x17
        /*003a*/ 	.short	(.L_26 - .L_25)
.L_25:
        /*003c*/ 	.word	0x00000000
        /*0040*/ 	.short	0x0008
        /*0042*/ 	.short	0x0340
        /*0044*/ 	.byte	0x00, 0xf0, 0x31, 0x00


	//----- nvinfo : EIATTR_KPARAM_INFO
	.align		4
.L_26:
        /*0048*/ 	.byte	0x04, 0x17
        /*004a*/ 	.short	(.L_28 - .L_27)
.L_27:
        /*004c*/ 	.word	0x00000000
        /*0050*/ 	.short	0x0007
        /*0052*/ 	.short	0x02c0
        /*0054*/ 	.byte	0x00, 0xf0, 0x01, 0x02


	//----- nvinfo : EIATTR_KPARAM_INFO
	.align		4
.L_28:
        /*0058*/ 	.byte	0x04, 0x17
        /*005a*/ 	.short	(.L_30 - .L_29)
.L_29:
        /*005c*/ 	.word	0x00000000
        /*0060*/ 	.short	0x0006
        /*0062*/ 	.short	0x0240
        /*0064*/ 	.byte	0x00, 0xf0, 0x01, 0x02


	//----- nvinfo : EIATTR_KPARAM_INFO
	.align		4
.L_30:
        /*0068*/ 	.byte	0x04, 0x17
        /*006a*/ 	.short	(.L_32 - .L_31)
.L_31:
        /*006c*/ 	.word	0x00000000
        /*0070*/ 	.short	0x0005
        /*0072*/ 	.short	0x01c0
        /*0074*/ 	.byte	0x00, 0xf0, 0x01, 0x02


	//----- nvinfo : EIATTR_KPARAM_INFO
	.align		4
.L_32:
        /*0078*/ 	.byte	0x04, 0x17
        /*007a*/ 	.short	(.L_34 - .L_33)
.L_33:
        /*007c*/ 	.word	0x00000000
        /*0080*/ 	.short	0x0004
        /*0082*/ 	.short	0x0140
        /*0084*/ 	.byte	0x00, 0xf0, 0x01, 0x02


	//----- nvinfo : EIATTR_KPARAM_INFO
	.align		4
.L_34:
        /*0088*/ 	.byte	0x04, 0x17
        /*008a*/ 	.short	(.L_36 - .L_35)
.L_35:
        /*008c*/ 	.word	0x00000000
        /*0090*/ 	.short	0x0003
        /*0092*/ 	.short	0x00c0
        /*0094*/ 	.byte	0x00, 0xf0, 0x01, 0x02


	//----- nvinfo : EIATTR_KPARAM_INFO
	.align		4
.L_36:
        /*0098*/ 	.byte	0x04, 0x17
        /*009a*/ 	.short	(.L_38 - .L_37)
.L_37:
        /*009c*/ 	.word	0x00000000
        /*00a0*/ 	.short	0x0002
        /*00a2*/ 	.short	0x0040
        /*00a4*/ 	.byte	0x00, 0xf0, 0x01, 0x02


	//----- nvinfo : EIATTR_KPARAM_INFO
	.align		4
.L_38:
        /*00a8*/ 	.byte	0x04, 0x17
        /*00aa*/ 	.short	(.L_40 - .L_39)
.L_39:
        /*00ac*/ 	.word	0x00000000
        /*00b0*/ 	.short	0x0001
        /*00b2*/ 	.short	0x000c
        /*00b4*/ 	.byte	0x00, 0xf0, 0x31, 0x00


	//----- nvinfo : EIATTR_KPARAM_INFO
	.align		4
.L_40:
        /*00b8*/ 	.byte	0x04, 0x17
        /*00ba*/ 	.short	(.L_42 - .L_41)
.L_41:
        /*00bc*/ 	.word	0x00000000
        /*00c0*/ 	.short	0x0000
        /*00c2*/ 	.short	0x0000
        /*00c4*/ 	.byte	0x00, 0xf0, 0x31, 0x00


	//----- nvinfo : EIATTR_AT_ENTRY_FRAGMENTS
	.align		4
.L_42:
        /*00c8*/ 	.byte	0x04, 0x4f
        /*00ca*/ 	.short	(.L_44 - .L_43)


	//   ....[0]....
.L_43:
        /*00cc*/ 	.word	0x00000004


	//   ....[1]....
        /*00d0*/ 	.word	0x00000005


	//----- nvinfo : EIATTR_RESERVED_SMEM_USED
	.align		4
.L_44:
        /*00d4*/ 	.byte	0x01, 0x41
	.zero		2


	//----- nvinfo : EIATTR_SPARSE_MMA_MASK
	.align		4
        /*00d8*/ 	.byte	0x03, 0x50
        /*00da*/ 	.short	0x0000


	//----- nvinfo : EIATTR_TCGEN05_2CTA_USED
	.align		4
        /*00dc*/ 	.byte	0x01, 0x52
	.zero		2


	//----- nvinfo : EIATTR_MAXREG_COUNT
	.align		4
        /*00e0*/ 	.byte	0x03, 0x1b
        /*00e2*/ 	.short	0x00ff


	//----- nvinfo : EIATTR_NUM_BARRIERS
	.align		4
        /*00e4*/ 	.byte	0x02, 0x4c
        /*00e6*/ 	.byte	0x03
	.zero		1


	//----- nvinfo : EIATTR_INT_WARP_WIDE_INSTR_OFFSETS
	.align		4
        /*00e8*/ 	.byte	0x04, 0x31
        /*00ea*/ 	.short	(.L_46 - .L_45)


	//   ....[0]....
.L_45:
        /*00ec*/ 	.word	0x00004b00


	//   ....[1]....
        /*00f0*/ 	.word	0x00004b30


	//----- nvinfo : EIATTR_COOP_GROUP_MASK_REGIDS
	.align		4
.L_46:
        /*00f4*/ 	.byte	0x04, 0x29
        /*00f6*/ 	.short	(.L_48 - .L_47)


	//   ....[0]....
.L_47:
        /*00f8*/ 	.word	0xffffffff


	//   ....[1]....
        /*00fc*/ 	.word	0xffffffff


	//   ....[2]....
        /*0100*/ 	.word	0xffffffff


	//   ....[3]....
        /*0104*/ 	.word	0xffffffff


	//   ....[4]....
        /*0108*/ 	.word	0xffffffff


	//----- nvinfo : EIATTR_COOP_GROUP_INSTR_OFFSETS
	.align		4
.L_48:
        /*010c*/ 	.byte	0x04, 0x28
        /*010e*/ 	.short	(.L_50 - .L_49)


	//   ....[0]....
.L_49:
        /*0110*/ 	.word	0x00000580


	//   ....[1]....
        /*0114*/ 	.word	0x00002050


	//   ....[2]....
        /*0118*/ 	.word	0x00002660


	//   ....[3]....
        /*011c*/ 	.word	0x00004980


	//   ....[4]....
        /*0120*/ 	.word	0x00004be0


	//----- nvinfo : EIATTR_VRC_CTA_INIT_COUNT
	.align		4
.L_50:
        /*0124*/ 	.byte	0x02, 0x4a
        /*0126*/ 	.byte	0x80
	.zero		1


	//----- nvinfo : EIATTR_MBARRIER_INSTR_OFFSETS
	.align		4
        /*0128*/ 	.byte	0x04, 0x39
        /*012a*/ 	.short	(.L_52 - .L_51)


	//   ....[0]....
.L_51:
        /*012c*/ 	.word	0x00000390
        /*0130*/ 	.word	0x000000ff
        /*0134*/ 	.word	0x00000000
        /*0138*/ 	.short	0x0100
        /*013a*/ 	.byte	0x07
	.zero		1


	//   ....[1]....
        /*013c*/ 	.word	0x000003a0
        /*0140*/ 	.word	0x000000ff
        /*0144*/ 	.word	0x00000008
        /*0148*/ 	.short	0x0100
        /*014a*/ 	.byte	0x07
	.zero		1


	//   ....[2]....
        /*014c*/ 	.word	0x000003b0
        /*0150*/ 	.word	0x000000ff
        /*0154*/ 	.word	0x00000010
        /*0158*/ 	.short	0x0100
        /*015a*/ 	.byte	0x07
	.zero		1


	//   ....[3]....
        /*015c*/ 	.word	0x000003c0
        /*0160*/ 	.word	0x000000ff
        /*0164*/ 	.word	0x00000018
        /*0168*/ 	.short	0x0100
        /*016a*/ 	.byte	0x07
	.zero		1


	//   ....[4]....
        /*016c*/ 	.word	0x000003d0
        /*0170*/ 	.word	0x000000ff
        /*0174*/ 	.word	0x00000020
        /*0178*/ 	.short	0x0100
        /*017a*/ 	.byte	0x07
	.zero		1


	//   ....[5]....
        /*017c*/ 	.word	0x000003e0
        /*0180*/ 	.word	0x000000ff
        /*0184*/ 	.word	0x00000028
        /*0188*/ 	.short	0x0100
        /*018a*/ 	.byte	0x07
	.zero		1


	//   ....[6]....
        /*018c*/ 	.word	0x000003f0
        /*0190*/ 	.word	0x000000ff
        /*0194*/ 	.word	0x00000030
        /*0198*/ 	.short	0x0100
        /*019a*/ 	.byte	0x07
	.zero		1


	//   ....[7]....
        /*019c*/ 	.word	0x00000400
        /*01a0*/ 	.word	0x000000ff
        /*01a4*/ 	.word	0x00000038
        /*01a8*/ 	.short	0x0100
        /*01aa*/ 	.byte	0x07
	.zero		1


	//   ....[8]....
        /*01ac*/ 	.word	0x00000410
        /*01b0*/ 	.word	0x000000ff
        /*01b4*/ 	.word	0x00000040
        /*01b8*/ 	.short	0x0100
        /*01ba*/ 	.byte	0x07
	.zero		1


	//   ....[9]....
        /*01bc*/ 	.word	0x00000420
        /*01c0*/ 	.word	0x000000ff
        /*01c4*/ 	.word	0x00000048
        /*01c8*/ 	.short	0x0100
        /*01ca*/ 	.byte	0x07
	.zero		1


	//   ....[10]....
        /*01cc*/ 	.word	0x00000430
        /*01d0*/ 	.word	0x000000ff
        /*01d4*/ 	.word	0x00000050
        /*01d8*/ 	.short	0x0100
        /*01da*/ 	.byte	0x06
	.zero		1


	//   ....[11]....
        /*01dc*/ 	.word	0x00000440
        /*01e0*/ 	.word	0x000000ff
        /*01e4*/ 	.word	0x00000058
        /*01e8*/ 	.short	0x0100
        /*01ea*/ 	.byte	0x06
	.zero		1


	//   ....[12]....
        /*01ec*/ 	.word	0x00000450
        /*01f0*/ 	.word	0x000000ff
        /*01f4*/ 	.word	0x00000060
        /*01f8*/ 	.short	0x0100
        /*01fa*/ 	.byte	0x06
	.zero		1


	//   ....[13]....
        /*01fc*/ 	.word	0x00000460
        /*0200*/ 	.word	0x000000ff
        /*0204*/ 	.word	0x00000068
        /*0208*/ 	.short	0x0100
        /*020a*/ 	.byte	0x06
	.zero		1


	//   ....[14]....
        /*020c*/ 	.word	0x00000510
        /*0210*/ 	.word	0x000000ff
        /*0214*/ 	.word	0x00000070
        /*0218*/ 	.short	0x0100
        /*021a*/ 	.byte	0x05
	.zero		1


	//   ....[15]....
        /*021c*/ 	.word	0x00000990
        /*0220*/ 	.word	0x000000ff
        /*0224*/ 	.word	0x00000028
        /*0228*/ 	.short	0x010a
        /*022a*/ 	.byte	0x06
	.zero		1


	//   ....[16]....
        /*022c*/ 	.word	0x00000b50
        /*0230*/ 	.word	0x000000ff
        /*0234*/ 	.word	0x00000028
        /*0238*/ 	.short	0x010a
        /*023a*/ 	.byte	0x19
	.zero		1


	//   ....[17]....
        /*023c*/ 	.word	0x00000dd0
        /*0240*/ 	.word	0x000000ff
        /*0244*/ 	.word	0x00000028
        /*0248*/ 	.short	0x010a
        /*024a*/ 	.byte	0x23
	.zero		1


	//   ....[18]....
        /*024c*/ 	.word	0x00001120
        /*0250*/ 	.word	0x000000ff
        /*0254*/ 	.word	0x00000028
        /*0258*/ 	.short	0x010a
        /*025a*/ 	.byte	0x04
	.zero		1


	//   ....[19]....
        /*025c*/ 	.word	0x00001750
        /*0260*/ 	.word	0x000000ff
        /*0264*/ 	.word	0x00000000
        /*0268*/ 	.short	0x010a
        /*026a*/ 	.byte	0x1a
	.zero		1


	//   ....[20]....
        /*026c*/ 	.word	0x00001760
        /*0270*/ 	.word	0x000000ff
        /*0274*/ 	.word	0x00000060
        /*0278*/ 	.short	0x010a
        /*027a*/ 	.byte	0x11
	.zero		1


	//   ....[21]....
        /*027c*/ 	.word	0x00001970
        /*0280*/ 	.word	0x000000ff
        /*0284*/ 	.word	0x00000000
        /*0288*/ 	.short	0x010a
        /*028a*/ 	.byte	0x10
	.zero		1


	//   ....[22]....
        /*028c*/ 	.word	0x00001b20
        /*0290*/ 	.word	0x000000ff
        /*0294*/ 	.word	0x00000000
        /*0298*/ 	.short	0x010a
        /*029a*/ 	.byte	0x1a
	.zero		1


	//   ....[23]....
        /*029c*/ 	.word	0x00001ce0
        /*02a0*/ 	.word	0x00000005
        /*02a4*/ 	.word	0x00000060
        /*02a8*/ 	.short	0x010a
        /*02aa*/ 	.byte	0xff
	.zero		1


	//   ....[24]....
        /*02ac*/ 	.word	0x00001d20
        /*02b0*/ 	.word	0x00000005
        /*02b4*/ 	.word	0x00000060
        /*02b8*/ 	.short	0x010a
        /*02ba*/ 	.byte	0xff
	.zero		1


	//   ....[25]....
        /*02bc*/ 	.word	0x00001e10
        /*02c0*/ 	.word	0x000000ff
        /*02c4*/ 	.word	0x00000070
        /*02c8*/ 	.short	0x0100
        /*02ca*/ 	.byte	0x05
	.zero		1


	//   ....[26]....
        /*02cc*/ 	.word	0x00001f10
        /*02d0*/ 	.word	0x000000ff
        /*02d4*/ 	.word	0x00000070
        /*02d8*/ 	.short	0x0100
        /*02da*/ 	.byte	0x05
	.zero		1


	//   ....[27]....
        /*02dc*/ 	.word	0x00002000
        /*02e0*/ 	.word	0x000000ff
        /*02e4*/ 	.word	0x00000070
        /*02e8*/ 	.short	0x0100
        /*02ea*/ 	.byte	0x05
	.zero		1


	//   ....[28]....
        /*02ec*/ 	.word	0x000022d0
        /*02f0*/ 	.word	0x00000003
        /*02f4*/ 	.word	0x00000000
        /*02f8*/ 	.short	0x010a
        /*02fa*/ 	.byte	0xff
	.zero		1


	//   ....[29]....
        /*02fc*/ 	.word	0x000022f0
        /*0300*/ 	.word	0x00000003
        /*0304*/ 	.word	0x00000000
        /*0308*/ 	.short	0x010a
        /*030a*/ 	.byte	0xff
	.zero		1


	//   ....[30]....
        /*030c*/ 	.word	0x000024d0
        /*0310*/ 	.word	0x00000003
        /*0314*/ 	.word	0x00000000
        /*0318*/ 	.short	0x010a
        /*031a*/ 	.byte	0xff
	.zero		1


	//   ....[31]....
        /*031c*/ 	.word	0x000024f0
        /*0320*/ 	.word	0x00000003
        /*0324*/ 	.word	0x00000000
        /*0328*/ 	.short	0x010a
        /*032a*/ 	.byte	0xff
	.zero		1


	//   ....[32]....
        /*032c*/ 	.word	0x000025e0
        /*0330*/ 	.word	0x00000003
        /*0334*/ 	.word	0x00000000
        /*0338*/ 	.short	0x0101
        /*033a*/ 	.byte	0xff
	.zero		1


	//   ....[33]....
        /*033c*/ 	.word	0x00002a90
        /*0340*/ 	.word	0x000000ff
        /*0344*/ 	.word	0x00000050
        /*0348*/ 	.short	0x010a
        /*034a*/ 	.byte	0x04
	.zero		1


	//   ....[34]....
        /*034c*/ 	.word	0x00004790
        /*0350*/ 	.word	0x000000ff
        /*0354*/ 	.word	0x00000000
        /*0358*/ 	.short	0x0101
        /*035a*/ 	.byte	0x1b
	.zero		1


	//   ....[35]....
        /*035c*/ 	.word	0x00004950
        /*0360*/ 	.word	0x000000ff
        /*0364*/ 	.word	0x00000000
        /*0368*/ 	.short	0x0101
        /*036a*/ 	.byte	0x04
	.zero		1


	//   ....[36]....
        /*036c*/ 	.word	0x00004960
        /*0370*/ 	.word	0x000000ff
        /*0374*/ 	.word	0x00000070
        /*0378*/ 	.short	0x010a
        /*037a*/ 	.byte	0x09
	.zero		1


	//   ....[37]....
        /*037c*/ 	.word	0x00004cc0
        /*0380*/ 	.word	0x000000ff
        /*0384*/ 	.word	0x00000070
        /*0388*/ 	.short	0x0100
        /*038a*/ 	.byte	0x05
	.zero		1


	//   ....[38]....
        /*038c*/ 	.word	0x00004d30
        /*0390*/ 	.word	0x00000000
        /*0394*/ 	.word	0x00000028
        /*0398*/ 	.short	0x010a
        /*039a*/ 	.byte	0xff
	.zero		1


	//   ....[39]....
        /*039c*/ 	.word	0x00004db0
        /*03a0*/ 	.word	0x00000000
        /*03a4*/ 	.word	0x00000028
        /*03a8*/ 	.short	0x010a
        /*03aa*/ 	.byte	0xff
	.zero		1


	//   ....[40]....
        /*03ac*/ 	.word	0x00004e20
        /*03b0*/ 	.word	0x00000000
        /*03b4*/ 	.word	0x00000060
        /*03b8*/ 	.short	0x010a
        /*03ba*/ 	.byte	0xff
	.zero		1


	//   ....[41]....
        /*03bc*/ 	.word	0x00004ea0
        /*03c0*/ 	.word	0x00000000
        /*03c4*/ 	.word	0x00000000
        /*03c8*/ 	.short	0x010a
        /*03ca*/ 	.byte	0xff
	.zero		1


	//   ....[42]....
        /*03cc*/ 	.word	0x00004f00
        /*03d0*/ 	.word	0x00000003
        /*03d4*/ 	.word	0x00000000
        /*03d8*/ 	.short	0x010a
        /*03da*/ 	.byte	0xff
	.zero		1


	//   ....[43]....
        /*03dc*/ 	.word	0x00004f60
        /*03e0*/ 	.word	0x00000003
        /*03e4*/ 	.word	0x00000000
        /*03e8*/ 	.short	0x010a
        /*03ea*/ 	.byte	0xff
	.zero		1


	//   ....[44]....
        /*03ec*/ 	.word	0x00004fd0
        /*03f0*/ 	.word	0x00000000
        /*03f4*/ 	.word	0x00000050
        /*03f8*/ 	.short	0x010a
        /*03fa*/ 	.byte	0xff
	.zero		1


	//   ....[45]....
        /*03fc*/ 	.word	0x00005030
        /*0400*/ 	.word	0x00000000
        /*0404*/ 	.word	0x00000070
        /*0408*/ 	.short	0x010a
        /*040a*/ 	.byte	0xff
	.zero		1


	//----- nvinfo : EIATTR_NUM_MBARRIERS
	.align		4
.L_52:
        /*040c*/ 	.byte	0x03, 0x38
        /*040e*/ 	.short	0x0013


	//----- nvinfo : EIATTR_EXIT_INSTR_OFFSETS
	.align		4
        /*0410*/ 	.byte	0x04, 0x1c
        /*0412*/ 	.short	(.L_54 - .L_53)


	//   ....[0]....
.L_53:
        /*0414*/ 	.word	0x00004cf0


	//----- nvinfo : EIATTR_REQNTID
	.align		4
.L_54:
        /*0418*/ 	.byte	0x04, 0x10
        /*041a*/ 	.short	(.L_56 - .L_55)
.L_55:
        /*041c*/ 	.word	0x000000c0
        /*0420*/ 	.word	0x00000001
        /*0424*/ 	.word	0x00000001


	//----- nvinfo : EIATTR_CRS_STACK_SIZE
	.align		4
.L_56:
        /*0428*/ 	.byte	0x04, 0x1e
        /*042a*/ 	.short	(.L_58 - .L_57)
.L_57:
        /*042c*/ 	.word	0x00000000


	//----- nvinfo : EIATTR_CBANK_PARAM_SIZE
	.align		4
.L_58:
        /*0430*/ 	.byte	0x03, 0x19
        /*0432*/ 	.short	0x0368


	//----- nvinfo : EIATTR_PARAM_CBANK
	.align		4
        /*0434*/ 	.byte	0x04, 0x0a
        /*0436*/ 	.short	(.L_60 - .L_59)
	.align		4
.L_59:
        /*0438*/ 	.word	index@(.nv.constant0.kernel_cutlass_kernel_cudnngemm_swigludense_blockscaled_gemm_persistent_swiglu_interleaved_quantSm100BlockScaledPersistentDenseGemmKernel_object_at__TiledMMA_ThrLayoutVMNK21111000_Permuta_0)
        /*043c*/ 	.short	0x0380
        /*043e*/ 	.short	0x0368


	//----- nvinfo : EIATTR_SW_WAR
	.align		4
.L_60:
        /*0440*/ 	.byte	0x04, 0x36
        /*0442*/ 	.short	(.L_62 - .L_61)
.L_61:
        /*0444*/ 	.word	0x00000008
.L_62:


//--------------------- .nv.compat                --------------------------
	.section	.nv.compat,"",@"SHT_CUDA_COMPAT_INFO"
	.align	4
        /*0000*/ 	.byte	0x02, 0x02, 0x02, 0x00, 0x02, 0x05, 0x05, 0x00, 0x02, 0x03, 0x01, 0x00, 0x02, 0x06, 0x01, 0x00


//--------------------- .nv.callgraph             --------------------------
	.section	.nv.callgraph,"",@"SHT_CUDA_CALLGRAPH"
	.align	4
	.sectionentsize	8
	.align		4
        /*0000*/ 	.word	0x00000000
	.align		4
        /*0004*/ 	.word	0xffffffff
	.align		4
        /*0008*/ 	.word	0x00000000
	.align		4
        /*000c*/ 	.word	0xfffffffe
	.align		4
        /*0010*/ 	.word	0x00000000
	.align		4
        /*0014*/ 	.word	0xfffffffd
	.align		4
        /*0018*/ 	.word	0x00000000
	.align		4
        /*001c*/ 	.word	0xfffffffc


//--------------------- .text.kernel_cutlass_kernel_cudnngemm_swigludense_blockscaled_gemm_persistent_swiglu_interleaved_quantSm100BlockScaledPersistentDenseGemmKernel_object_at__TiledMMA_ThrLayoutVMNK21111000_Permuta_0 --------------------------
	.section	.text.kernel_cutlass_kernel_cudnngemm_swigludense_blockscaled_gemm_persistent_swiglu_interleaved_quantSm100BlockScaledPersistentDenseGemmKernel_object_at__TiledMMA_ThrLayoutVMNK21111000_Permuta_0,"ax",@progbits
	.align	128
        .global         kernel_cutlass_kernel_cudnngemm_swigludense_blockscaled_gemm_persistent_swiglu_interleaved_quantSm100BlockScaledPersistentDenseGemmKernel_object_at__TiledMMA_ThrLayoutVMNK21111000_Permuta_0
        .type           kernel_cutlass_kernel_cudnngemm_swigludense_blockscaled_gemm_persistent_swiglu_interleaved_quantSm100BlockScaledPersistentDenseGemmKernel_object_at__TiledMMA_ThrLayoutVMNK21111000_Permuta_0,@function
        .size           kernel_cutlass_kernel_cudnngemm_swigludense_blockscaled_gemm_persistent_swiglu_interleaved_quantSm100BlockScaledPersistentDenseGemmKernel_object_at__TiledMMA_ThrLayoutVMNK21111000_Permuta_0,(.L_x_68 - kernel_cutlass_kernel_cudnngemm_swigludense_blockscaled_gemm_persistent_swiglu_interleaved_quantSm100BlockScaledPersistentDenseGemmKernel_object_at__TiledMMA_ThrLayoutVMNK21111000_Permuta_0)
        .other          kernel_cutlass_kernel_cudnngemm_swigludense_blockscaled_gemm_persistent_swiglu_interleaved_quantSm100BlockScaledPersistentDenseGemmKernel_object_at__TiledMMA_ThrLayoutVMNK21111000_Permuta_0,@"STO_CUDA_ENTRY STV_DEFAULT"
kernel_cutlass_kernel_cudnngemm_swigludense_blockscaled_gemm_persistent_swiglu_interleaved_quantSm100BlockScaledPersistentDenseGemmKernel_object_at__TiledMMA_ThrLayoutVMNK21111000_Permuta_0:
.text.kernel_cutlass_kernel_cudnngemm_swigludense_blockscaled_gemm_persistent_swiglu_interleaved_quantSm100BlockScaledPersistentDenseGemmKernel_object_at__TiledMMA_ThrLayoutVMNK21111000_Permuta_0:
[----:B------:R-:W1:Y:S01]  /*0000*/  LDC R1, c[0x0][0x37c] ;  /* 0x0000df00ff017b82 */ /* 0x000e620000000800 */
[----:B------:R-:W2:Y:S07]  /*0010*/  S2R R0, SR_TID.X ;  /* 0x0000000000007919 */ /* 0x000eae0000002100 */
[----:B------:R-:W3:Y:S01]  /*0020*/  S2UR UR12, SR_CgaCtaId ;  /* 0x00000000000c79c3 */ /* 0x000ee20000008800 */
[----:B------:R-:W4:Y:S01]  /*0030*/  LDCU.U8 UR6, c[0x0][0x382] ;  /* 0x00007040ff0677ac */ /* 0x000f220008000000 */
[----:B------:R-:W5:Y:S06]  /*0040*/  LDCU.U8 UR5, c[0x0][0x381] ;  /* 0x00007020ff0577ac */ /* 0x000f6c0008000000 */
[----:B------:R-:W2:Y:S01]  /*0050*/  S2UR UR31, SR_CTAID.X ;  /* 0x00000000001f79c3 */ /* 0x000ea20000002500 */
[----:B------:R-:W2:Y:S01]  /*0060*/  LDCU UR4, c[0x0][0x36c] ;  /* 0x00006d80ff0477ac */ /* 0x000ea20008000800 */
[----:B----4-:R-:W-:-:S02]  /*0070*/  ULOP3.LUT UR6, UR6, 0x1, URZ, 0xc0, !UPT ;  /* 0x0000000106067892 */ /* 0x010fc4000f8ec0ff */
[----:B-----5:R-:W-:Y:S02]  /*0080*/  ULOP3.LUT UR5, UR5, 0x1, URZ, 0xc0, !UPT ;  /* 0x0000000105057892 */ /* 0x020fe4000f8ec0ff */
[----:B---3--:R-:W-:Y:S02]  /*0090*/  ULEA.HI UR30, UR12, UR12, URZ, 0x1 ;  /* 0x0000000c0c1e7291 */ /* 0x008fe4000f8f08ff */
[----:B--2---:R-:W-:Y:S02]  /*00a0*/  UISETP.EQ.U32.AND UP2, UPT, UR4, 0x1, UPT ;  /* 0x000000010400788c */ /* 0x004fe4000bf42070 */
[----:B------:R-:W-:Y:S01]  /*00b0*/  UISETP.NE.U32.AND UP6, UPT, UR6, 0x1, UPT ;  /* 0x000000010600788c */ /* 0x000fe2000bfc5070 */
[----:B------:R-:W-:Y:S01]  /*00c0*/  SHF.R.U32.HI R0, RZ, 0x5, R0 ;  /* 0x00000005ff007819 */ /* 0x000fe20000011600 */
[----:B------:R-:W-:Y:S02]  /*00d0*/  ULOP3.LUT UR31, UR31, 0x1, URZ, 0xc0, !UPT ;  /* 0x000000011f1f7892 */ /* 0x000fe4000f8ec0ff */
[----:B------:R-:W-:Y:S01]  /*00e0*/  UISETP.NE.U32.AND UP5, UPT, UR5, 0x1, UPT ;  /* 0x000000010500788c */ /* 0x000fe2000bfa5070 */
[----:B------:R-:W-:Y:S01]  /*00f0*/  R2UR UR32, R0 ;  /* 0x00000000002072ca */ /* 0x000fe200000e0000 */
[----:B------:R-:W-:-:S12]  /*0100*/  ULOP3.LUT UR29, UR30, 0xfffffffe, URZ, 0xc0, !UPT ;  /* 0xfffffffe1e1d7892 */ /* 0x000fd8000f8ec0ff */
[----:B------:R-:W-:Y:S02]  /*0110*/  UISETP.NE.AND UP4, UPT, UR32, 0x5, UPT ;  /* 0x000000052000788c */ /* 0x000fe4000bf85270 */
[----:B------:R-:W-:-:S07]  /*0120*/  UISETP.NE.AND UP3, UPT, UR32, URZ, UPT ;  /* 0x000000ff2000728c */ /* 0x000fce000bf65270 */
[----:B-1----:R-:W-:Y:S05]  /*0130*/  BRA.U UP4, `(.L_x_0) ;  /* 0x0000000104507547 */ /* 0x002fea000b800000 */
[----:B------:R-:W1:Y:S02]  /*0140*/  LDCU.64 UR4, c[0x0][0x348] ;  /* 0x00006900ff0477ac */ /* 0x000e640008000a00 */
[----:B-1----:R-:W-:Y:S02]  /*0150*/  UIADD3 UR16, UP1, UPT, UR4, 0x40, URZ ;  /* 0x0000004004107890 */ /* 0x002fe4000ff3e0ff */
[----:B------:R-:W-:Y:S02]  /*0160*/  UIADD3 UR14, UP0, UPT, UR4, 0xc0, URZ ;  /* 0x000000c0040e7890 */ /* 0x000fe4000ff1e0ff */
[----:B------:R-:W-:Y:S02]  /*0170*/  UIADD3.X UR17, UPT, UPT, URZ, UR5, URZ, UP1, !UPT ;  /* 0x00000005ff117290 */ /* 0x000fe40008ffe4ff */
[----:B------:R-:W-:Y:S02]  /*0180*/  UIADD3 UR10, UP1, UPT, UR4, 0x140, URZ ;  /* 0x00000140040a7890 */ /* 0x000fe4000ff3e0ff */
[----:B------:R-:W-:-:S02]  /*0190*/  UIADD3.X UR15, UPT, UPT, URZ, UR5, URZ, UP0, !UPT ;  /* 0x00000005ff0f7290 */ /* 0x000fc400087fe4ff */
[----:B------:R-:W-:Y:S02]  /*01a0*/  UIADD3 UR8, UP0, UPT, UR4, 0x1c0, URZ ;  /* 0x000001c004087890 */ /* 0x000fe4000ff1e0ff */
[----:B------:R-:W-:Y:S01]  /*01b0*/  UIADD3.X UR11, UPT, UPT, URZ, UR5, URZ, UP1, !UPT ;  /* 0x00000005ff0b7290 */ /* 0x000fe20008ffe4ff */
[----:B------:R1:W-:Y:S01]  /*01c0*/  UTMACCTL.PF [UR16] ;  /* 0x00000000100079b9 */ /* 0x0003e20008040000 */
[----:B------:R-:W-:-:S03]  /*01d0*/  UIADD3 UR6, UP1, UPT, UR4, 0x240, URZ ;  /* 0x0000024004067890 */ /* 0x000fc6000ff3e0ff */
[----:B------:R1:W-:Y:S01]  /*01e0*/  UTMACCTL.PF [UR14] ;  /* 0x000000000e0079b9 */ /* 0x0003e20008040000 */
[----:B------:R-:W-:-:S03]  /*01f0*/  UIADD3.X UR9, UPT, UPT, URZ, UR5, URZ, UP0, !UPT ;  /* 0x00000005ff097290 */ /* 0x000fc600087fe4ff */
[----:B------:R1:W-:Y:S01]  /*0200*/  UTMACCTL.PF [UR10] ;  /* 0x000000000a0079b9 */ /* 0x0003e20008040000 */
[----:B------:R-:W-:Y:S02]  /*0210*/  UIADD3 UR4, UP0, UPT, UR4, 0x2c0, URZ ;  /* 0x000002c004047890 */ /* 0x000fe4000ff1e0ff */
[----:B------:R-:W-:-:S03]  /*0220*/  UIADD3.X UR7, UPT, UPT, URZ, UR5, URZ, UP1, !UPT ;  /* 0x00000005ff077290 */ /* 0x000fc60008ffe4ff */
[----:B------:R1:W-:Y:S01]  /*0230*/  UTMACCTL.PF [UR8] ;  /* 0x00000000080079b9 */ /* 0x0003e20008040000 */
[----:B------:R-:W-:-:S05]  /*0240*/  UIADD3.X UR5, UPT, UPT, URZ, UR5, URZ, UP0, !UPT ;  /* 0x00000005ff057290 */ /* 0x000fca00087fe4ff */
[----:B------:R1:W-:Y:S04]  /*0250*/  UTMACCTL.PF [UR6] ;  /* 0x00000000060079b9 */ /* 0x0003e80008040000 */
[----:B------:R1:W-:Y:S02]  /*0260*/  UTMACCTL.PF [UR4] ;  /* 0x00000000040079b9 */ /* 0x0003e40008040000 */
[----:B-1----:R-:W-:Y:S01]  /*0270*/  NOP ;  /* 0x0000000000007918 */ /* 0x002fe20000000000 */
.L_x_0:
[----:B------:R-:W-:Y:S05]  /*0280*/  BRA.U UP3, `(.L_x_1) ;  /* 0x00000001037c7547 */ /* 0x000fea000b800000 */
[----:B------:R-:W-:Y:S01]  /*0290*/  UMOV UR7, 0x400 ;  /* 0x0000040000077882 */ /* 0x000fe20000000000 */
[----:B------:R-:W-:Y:S01]  /*02a0*/  UMOV UR5, 0x1 ;  /* 0x0000000100057882 */ /* 0x000fe20000000000 */
[----:B------:R-:W-:Y:S02]  /*02b0*/  ULEA UR7, UR12, UR7, 0x18 ;  /* 0x000000070c077291 */ /* 0x000fe4000f8ec0ff */
[----:B------:R-:W-:-:S04]  /*02c0*/  UIADD3 UR8, UPT, UPT, -UR5, 0x100000, URZ ;  /* 0x0010000005087890 */ /* 0x000fc8000fffe1ff */
[----:B------:R-:W-:Y:S02]  /*02d0*/  USHF.L.U32 UR9, UR8, 0xb, URZ ;  /* 0x0000000b08097899 */ /* 0x000fe400080006ff */
[----:B------:R-:W-:Y:S01]  /*02e0*/  USHF.L.U32 UR8, UR8, 0x1, URZ ;  /* 0x0000000108087899 */ /* 0x000fe200080006ff */
[----:B------:R-:W-:Y:S01]  /*02f0*/  UMOV UR6, 0x400 ;  /* 0x0000040000067882 */ /* 0x000fe20000000000 */
[----:B------:R-:W-:Y:S01]  /*0300*/  UMOV UR4, 0x8 ;  /* 0x0000000800047882 */ /* 0x000fe20000000000 */
[----:B------:R-:W-:Y:S02]  /*0310*/  ULEA UR6, UR12, UR6, 0x18 ;  /* 0x000000060c067291 */ /* 0x000fe4000f8ec0ff */
[----:B------:R-:W-:-:S04]  /*0320*/  UIADD3 UR10, UPT, UPT, -UR5, 0x100000, URZ ;  /* 0x00100000050a7890 */ /* 0x000fc8000fffe1ff */
[----:B------:R-:W-:Y:S02]  /*0330*/  USHF.L.U32 UR11, UR10, 0xb, URZ ;  /* 0x0000000b0a0b7899 */ /* 0x000fe400080006ff */
[----:B------:R-:W-:Y:S02]  /*0340*/  USHF.L.U32 UR10, UR10, 0x1, URZ ;  /* 0x000000010a0a7899 */ /* 0x000fe400080006ff */
[----:B------:R-:W-:-:S04]  /*0350*/  UIADD3 UR4, UPT, UPT, -UR4, 0x100000, URZ ;  /* 0x0010000004047890 */ /* 0x000fc8000fffe1ff */
[----:B------:R-:W-:Y:S02]  /*0360*/  USHF.L.U32 UR5, UR4, 0xb, URZ ;  /* 0x0000000b04057899 */ /* 0x000fe400080006ff */
[----:B------:R-:W-:Y:S01]  /*0370*/  USHF.L.U32 UR4, UR4, 0x1, URZ ;  /* 0x0000000104047899 */ /* 0x000fe200080006ff */
[----:B------:R-:W1:Y:S02]  /*0380*/  FENCE.VIEW.ASYNC.S ;  /* 0x00000000000073c6 */ /* 0x000e640000000000 */
[----:B-1----:R1:W2:Y:S01]  /*0390*/  SYNCS.EXCH.64 URZ, [UR7], UR8 ;  /* 0x0000000807ff75b2 */ /* 0x0022a20008000100 */
[----:B------:R1:W3:Y:S01]  /*03a0*/  SYNCS.EXCH.64 URZ, [UR7+0x8], UR8 ;  /* 0x0000080807ff75b2 */ /* 0x0002e20008000100 */
[----:B------:R1:W4:Y:S01]  /*03b0*/  SYNCS.EXCH.64 URZ, [UR7+0x10], UR8 ;  /* 0x0000100807ff75b2 */ /* 0x0003220008000100 */
[----:B------:R1:W5:Y:S01]  /*03c0*/  SYNCS.EXCH.64 URZ, [UR7+0x18], UR8 ;  /* 0x0000180807ff75b2 */ /* 0x0003620008000100 */
[----:B------:R1:W1:Y:S01]  /*03d0*/  SYNCS.EXCH.64 URZ, [UR7+0x20], UR8 ;  /* 0x0000200807ff75b2 */ /* 0x0002620008000100 */
        /* <DEDUP_REMOVED lines=9> */
[----:B------:R-:W-:Y:S01]  /*0470*/  NOP ;  /* 0x0000000000007918 */ /* 0x000fe20000000000 */
.L_x_1:
[----:B------:R-:W-:Y:S05]  /*0480*/  BRA.U UP3, `(.L_x_2) ;  /* 0x0000000103287547 */ /* 0x000fea000b800000 */
[----:B-1----:R-:W-:Y:S01]  /*0490*/  UMOV UR5, 0x400 ;  /* 0x0000040000057882 */ /* 0x002fe20000000000 */
[----:B------:R-:W-:Y:S01]  /*04a0*/  UMOV UR4, 0x20 ;  /* 0x0000002000047882 */ /* 0x000fe20000000000 */
[----:B------:R-:W-:Y:S02]  /*04b0*/  ULEA UR5, UR12, UR5, 0x18 ;  /* 0x000000050c057291 */ /* 0x000fe4000f8ec0ff */
[----:B------:R-:W-:-:S04]  /*04c0*/  UIADD3 UR6, UPT, UPT, -UR4, 0x100000, URZ ;  /* 0x0010000004067890 */ /* 0x000fc8000fffe1ff */
[----:B------:R-:W-:Y:S02]  /*04d0*/  USHF.L.U32 UR7, UR6, 0xb, URZ ;  /* 0x0000000b06077899 */ /* 0x000fe400080006ff */
[----:B------:R-:W-:Y:S01]  /*04e0*/  USHF.L.U32 UR6, UR6, 0x1, URZ ;  /* 0x0000000106067899 */ /* 0x000fe200080006ff */
[----:B------:R-:W-:Y:S01]  /*04f0*/  ELECT P0, URZ, PT ;  /* 0x0000000000ff782f */ /* 0x000fe20003800000 */
[----:B------:R-:W1:Y:S10]  /*0500*/  FENCE.VIEW.ASYNC.S ;  /* 0x00000000000073c6 */ /* 0x000e740000000000 */
[----:B-1----:R1:W5:Y:S01]  /*0510*/  SYNCS.EXCH.64 URZ, [UR5+0x70], UR6 ;  /* 0x0000700605ff75b2 */ /* 0x0023620008000100 */
[----:B------:R-:W-:Y:S01]  /*0520*/  NOP ;  /* 0x0000000000007918 */ /* 0x000fe20000000000 */
.L_x_2:
[----:B------:R-:W-:Y:S01]  /*0530*/  NOP ;  /* 0x0000000000007918 */ /* 0x000fe20000000000 */
[----:B------:R-:W-:Y:S01]  /*0540*/  NOP ;  /* 0x0000000000007918 */ /* 0x000fe20000000000 */
[----:B------:R-:W-:Y:S05]  /*0550*/  BRA.U !UP2, `(.L_x_3) ;  /* 0x000000010a087547 */ /* 0x000fea000b800000 */
[----:B-12345:R-:W-:Y:S01]  /*0560*/  UCGABAR_ARV ;  /* 0x00000000000079c7 */ /* 0x03efe20008000000 */
[----:B------:R-:W-:Y:S05]  /*0570*/  BRA `(.L_x_4) ;  /* 0x0000000000047947 */ /* 0x000fea0003800000 */
.L_x_3:
[----:B-12345:R-:W-:Y:S01]  /*0580*/  NOP ;  /* 0x0000000000007918 */ /* 0x03efe20000000000 */
.L_x_4:
[----:B------:R-:W-:Y:S05]  /*0590*/  BRA.U !UP2, `(.L_x_5) ;  /* 0x000000010a0c7547 */ /* 0x000fea000b800000 */
[----:B------:R-:W-:Y:S01]  /*05a0*/  UCGABAR_WAIT ;  /* 0x0000000000007dc7 */ /* 0x000fe20008000000 */
[----:B------:R-:W-:Y:S01]  /*05b0*/  CCTL.IVALL ;  /* 0x00000000ff00798f */ /* 0x000fe20002000000 */
[----:B------:R-:W-:Y:S05]  /*05c0*/  BRA `(.L_x_6) ;  /* 0x0000000000047947 */ /* 0x000fea0003800000 */
.L_x_5:
[----:B------:R-:W-:Y:S06]  /*05d0*/  BAR.SYNC.DEFER_BLOCKING 0x0 ;  /* 0x0000000000007b1d */ /* 0x000fec0000010000 */
.L_x_6:
[----:B------:R-:W1:Y:S01]  /*05e0*/  LDCU.U8 UR23, c[0x0][0x6c8] ;  /* 0x0000d900ff1777ac */ /* 0x000e620008000000 */
[----:B------:R-:W2:Y:S01]  /*05f0*/  LDCU.U8 UR22, c[0x0][0x6c9] ;  /* 0x0000d920ff1677ac */ /* 0x000ea20008000000 */
[----:B------:R-:W3:Y:S01]  /*0600*/  LDCU.U8 UR21, c[0x0][0x6d4] ;  /* 0x0000da80ff1577ac */ /* 0x000ee20008000000 */
[----:B------:R-:W4:Y:S01]  /*0610*/  LDCU.U8 UR15, c[0x0][0x6d5] ;  /* 0x0000daa0ff0f77ac */ /* 0x000f220008000000 */
[----:B------:R-:W5:Y:S01]  /*0620*/  LDCU.U8 UR14, c[0x0][0x6e0] ;  /* 0x0000dc00ff0e77ac */ /* 0x000f620008000000 */
[----:B------:R-:W1:Y:S01]  /*0630*/  LDCU.U8 UR13, c[0x0][0x6e1] ;  /* 0x0000dc20ff0d77ac */ /* 0x000e620008000000 */
[----:B------:R-:W-:Y:S01]  /*0640*/  UIADD3 UR28, UPT, UPT, -UR29, UR12, URZ ;  /* 0x0000000c1d1c7290 */ /* 0x000fe2000fffe1ff */
[----:B------:R-:W-:Y:S05]  /*0650*/  BRA.U UP4, `(.L_x_7) ;  /* 0x0000000904c87547 */ /* 0x000fea000b800000 */
[----:B------:R-:W5:Y:S01]  /*0660*/  S2UR UR41, SR_CTAID.Z ;  /* 0x00000000002979c3 */ /* 0x000f620000002700 */
[----:B------:R-:W-:Y:S01]  /*0670*/  UMOV UR40, 0x1 ;  /* 0x0000000100287882 */ /* 0x000fe20000000000 */
[----:B------:R-:W-:Y:S01]  /*0680*/  UMOV UR39, URZ ;  /* 0x000000ff00277c82 */ /* 0x000fe20008000000 */
[----:B-----5:R-:W-:-:S09]  /*0690*/  UISETP.GT.U32.AND UP0, UPT, UR41, 0x1ff, UPT ;  /* 0x000001ff2900788c */ /* 0x020fd2000bf04070 */
[----:B------:R-:W-:Y:S05]  /*06a0*/  BRA.U UP0, `(.L_x_8) ;  /* 0x0000000900407547 */ /* 0x000fea000b800000 */
[----:B------:R-:W5:Y:S01]  /*06b0*/  LDCU.64 UR4, c[0x0][0x6c0] ;  /* 0x0000d800ff0477ac */ /* 0x000f620008000a00 */
[----:B------:R-:W4:Y:S01]  /*06c0*/  S2UR UR36, SR_CgaCtaId ;  /* 0x00000000002479c3 */ /* 0x000f220000008800 */
[----:B------:R-:W3:Y:S01]  /*06d0*/  LDCU UR8, c[0x0][0x6d0] ;  /* 0x0000da00ff0877ac */ /* 0x000ee20008000800 */
[----:B------:R-:W-:Y:S01]  /*06e0*/  UMOV UR16, 0x400 ;  /* 0x0000040000107882 */ /* 0x000fe20000000000 */
[----:B------:R-:W2:Y:S01]  /*06f0*/  LDCU.64 UR50, c[0x0][0x348] ;  /* 0x00006900ff3277ac */ /* 0x000ea20008000a00 */
[----:B------:R-:W-:Y:S01]  /*0700*/  UMOV UR39, URZ ;  /* 0x000000ff00277c82 */ /* 0x000fe20008000000 */
[----:B------:R-:W-:Y:S01]  /*0710*/  UMOV UR40, 0x1 ;  /* 0x0000000100287882 */ /* 0x000fe20000000000 */
[----:B-----5:R-:W-:-:S04]  /*0720*/  UIMAD.WIDE.U32 UR6, UR41, UR5, URZ ;  /* 0x00000005290672a5 */ /* 0x020fc8000f8e00ff */
[----:B------:R-:W-:Y:S02]  /*0730*/  UIADD3 UR5, UPT, UPT, UR41, -UR7, URZ ;  /* 0x8000000729057290 */ /* 0x000fe4000fffe0ff */
[----:B----4-:R-:W-:Y:S02]  /*0740*/  ULEA UR36, UR36, UR16, 0x18 ;  /* 0x0000001024247291 */ /* 0x010fe4000f8ec0ff */
[----:B-1----:R-:W-:-:S04]  /*0750*/  USHF.R.U32.HI UR5, URZ, UR23, UR5 ;  /* 0x00000017ff057299 */ /* 0x002fc80008011605 */
[----:B------:R-:W-:-:S04]  /*0760*/  UIADD3 UR5, UPT, UPT, UR7, UR5, URZ ;  /* 0x0000000507057290 */ /* 0x000fc8000fffe0ff */
[----:B--2---:R-:W-:-:S04]  /*0770*/  USHF.R.U32.HI UR6, URZ, UR22, UR5 ;  /* 0x00000016ff067299 */ /* 0x004fc80008011605 */
[----:B------:R-:W-:-:S04]  /*0780*/  UIADD3 UR6, UPT, UPT, -UR6, URZ, URZ ;  /* 0x000000ff06067290 */ /* 0x000fc8000fffe1ff */
[----:B------:R-:W-:Y:S01]  /*0790*/  UIMAD UR6, UR6, UR4, UR41 ;  /* 0x00000004060672a4 */ /* 0x000fe2000f8e0229 */
[----:B------:R-:W1:Y:S03]  /*07a0*/  LDCU.64 UR4, c[0x0][0x6d8] ;  /* 0x0000db00ff0477ac */ /* 0x000e660008000a00 */
[----:B---3--:R-:W-:-:S07]  /*07b0*/  UIMAD.WIDE.U32 UR8, UR6, UR8, URZ ;  /* 0x00000008060872a5 */ /* 0x008fce000f8e00ff */
[----:B------:R-:W-:Y:S02]  /*07c0*/  UMOV UR7, UR9 ;  /* 0x0000000900077c82 */ /* 0x000fe40008000000 */
[----:B------:R-:W-:Y:S02]  /*07d0*/  UIADD3 UR12, UPT, UPT, UR6, -UR7, URZ ;  /* 0x80000007060c7290 */ /* 0x000fe4000fffe0ff */
[----:B------:R-:W2:Y:S02]  /*07e0*/  LDCU UR9, c[0x0][0x374] ;  /* 0x00006e80ff0977ac */ /* 0x000ea40008000800 */
[----:B------:R-:W-:Y:S01]  /*07f0*/  USHF.R.U32.HI UR12, URZ, UR21, UR12 ;  /* 0x00000015ff0c7299 */ /* 0x000fe2000801160c */
[----:B------:R-:W2:Y:S03]  /*0800*/  LDCU UR8, c[0x0][0x370] ;  /* 0x00006e00ff0877ac */ /* 0x000ea60008000800 */
[----:B------:R-:W-:Y:S01]  /*0810*/  UIADD3 UR12, UPT, UPT, UR7, UR12, URZ ;  /* 0x0000000c070c7290 */ /* 0x000fe2000fffe0ff */
[----:B------:R-:W3:Y:S03]  /*0820*/  LDCU UR7, c[0x0][0x378] ;  /* 0x00006f00ff0777ac */ /* 0x000ee60008000800 */
[----:B------:R-:W-:-:S04]  /*0830*/  USHF.R.U32.HI UR12, URZ, UR15, UR12 ;  /* 0x0000000fff0c7299 */ /* 0x000fc8000801160c */
[----:B-1----:R-:W-:Y:S01]  /*0840*/  UIMAD.WIDE.U32 UR10, UR12, UR5, URZ ;  /* 0x000000050c0a72a5 */ /* 0x002fe2000f8e00ff */
[----:B------:R-:W1:Y:S03]  /*0850*/  LDCU UR5, c[0x0][0x6cc] ;  /* 0x0000d980ff0577ac */ /* 0x000e660008000800 */
[----:B------:R-:W-:Y:S02]  /*0860*/  UIADD3 UR10, UPT, UPT, UR12, -UR11, URZ ;  /* 0x8000000b0c0a7290 */ /* 0x000fe4000fffe0ff */
[----:B--2---:R-:W-:Y:S02]  /*0870*/  UIMAD UR8, UR9, UR8, URZ ;  /* 0x00000008090872a4 */ /* 0x004fe4000f8e02ff */
[----:B------:R-:W-:Y:S02]  /*0880*/  USHF.R.U32.HI UR10, URZ, UR14, UR10 ;  /* 0x0000000eff0a7299 */ /* 0x000fe4000801160a */
[----:B---3--:R-:W-:-:S02]  /*0890*/  UIMAD UR8, UR8, UR7, URZ ;  /* 0x00000007080872a4 */ /* 0x008fc4000f8e02ff */
[----:B------:R-:W-:Y:S02]  /*08a0*/  UIADD3 UR10, UPT, UPT, UR11, UR10, URZ ;  /* 0x0000000a0b0a7290 */ /* 0x000fe4000fffe0ff */
[----:B------:R-:W-:Y:S02]  /*08b0*/  ULEA.HI UR38, UR8, UR8, URZ, 0x1 ;  /* 0x0000000808267291 */ /* 0x000fe4000f8f08ff */
[----:B------:R-:W-:Y:S02]  /*08c0*/  USHF.R.U32.HI UR7, URZ, UR13, UR10 ;  /* 0x0000000dff077299 */ /* 0x000fe4000801160a */
[----:B------:R-:W-:Y:S02]  /*08d0*/  UIADD3 UR8, UPT, UPT, -UR12, URZ, URZ ;  /* 0x000000ff0c087290 */ /* 0x000fe4000fffe1ff */
[----:B------:R-:W-:Y:S02]  /*08e0*/  UIADD3 UR7, UPT, UPT, -UR7, URZ, URZ ;  /* 0x000000ff07077290 */ /* 0x000fe4000fffe1ff */
[----:B------:R-:W-:-:S02]  /*08f0*/  USHF.R.S32.HI UR38, URZ, 0x1, UR38 ;  /* 0x00000001ff267899 */ /* 0x000fc40008011426 */
[----:B-1----:R-:W-:Y:S02]  /*0900*/  UIMAD UR5, UR8, UR5, UR6 ;  /* 0x00000005080572a4 */ /* 0x002fe4000f8e0206 */
[----:B------:R-:W-:-:S12]  /*0910*/  UIMAD UR12, UR7, UR4, UR12 ;  /* 0x00000004070c72a4 */ /* 0x000fd8000f8e020c */
.L_x_13:
[----:B------:R-:W-:Y:S02]  /*0920*/  USHF.L.U32 UR4, UR40, 0x1f, URZ ;  /* 0x0000001f28047899 */ /* 0x000fe400080006ff */
[----:B------:R-:W-:Y:S02]  /*0930*/  ULEA UR6, UR39, UR36, 0x3 ;  /* 0x0000002427067291 */ /* 0x000fe4000f8e18ff */
[----:B------:R-:W-:Y:S02]  /*0940*/  UIADD3 UR46, UP2, UPT, UR50, 0xc0, URZ ;  /* 0x000000c0322e7890 */ /* 0x000fe4000ff5e0ff */
[----:B------:R-:W-:Y:S01]  /*0950*/  MOV R0, UR4 ;  /* 0x0000000400007c02 */ /* 0x000fe20008000f00 */
[----:B------:R-:W-:Y:S02]  /*0960*/  UIADD3 UR4, UPT, UPT, UR5, UR5, URZ ;  /* 0x0000000505047290 */ /* 0x000fe4000fffe0ff */
[----:B------:R-:W-:Y:S02]  /*0970*/  ULEA UR7, UR12, UR31, 0x1 ;  /* 0x0000001f0c077291 */ /* 0x000fe4000f8e08ff */
[----:B------:R-:W-:Y:S01]  /*0980*/  ULOP3.LUT UR5, UR4, UR31, URZ, 0xfc, !UPT ;  /* 0x0000001f04057292 */ /* 0x000fe2000f8efcff */
[----:B-1----:R1:W2:Y:S01]  /*0990*/  SYNCS.PHASECHK.TRANS64.TRYWAIT P1, [UR6+0x28], R0 ;  /* 0x00002800ff0075a7 */ /* 0x0022a20008021106 */
[----:B------:R-:W-:-:S02]  /*09a0*/  UIADD3 UR48, UP3, UPT, UR50, 0x40, URZ ;  /* 0x0000004032307890 */ /* 0x000fc4000ff7e0ff */
[----:B------:R-:W-:Y:S02]  /*09b0*/  ULEA.HI UR4, UR4, UR5, URZ, 0x1 ;  /* 0x0000000504047291 */ /* 0x000fe4000f8f08ff */
[----:B------:R-:W-:Y:S02]  /*09c0*/  UIADD3 UR44, UP1, UPT, UR50, 0x140, URZ ;  /* 0x00000140322c7890 */ /* 0x000fe4000ff3e0ff */
[----:B------:R-:W-:Y:S02]  /*09d0*/  ULOP3.LUT UR6, UR4, 0xfffffffe, URZ, 0xc0, !UPT ;  /* 0xfffffffe04067892 */ /* 0x000fe4000f8ec0ff */
[----:B------:R-:W-:Y:S02]  /*09e0*/  USHF.R.S32.HI UR4, URZ, 0x1, UR4 ;  /* 0x00000001ff047899 */ /* 0x000fe40008011404 */
[----:B------:R-:W-:Y:S02]  /*09f0*/  UISETP.NE.AND UP4, UPT, UR5, UR6, UPT ;  /* 0x000000060500728c */ /* 0x000fe4000bf85270 */
[----:B------:R-:W-:-:S02]  /*0a00*/  UIADD3 UR20, UPT, UPT, UR4, -0x1, URZ ;  /* 0xffffffff04147890 */ /* 0x000fc4000fffe0ff */
[----:B------:R-:W-:Y:S02]  /*0a10*/  UISETP.LT.AND UP4, UPT, UR5, URZ, UP4 ;  /* 0x000000ff0500728c */ /* 0x000fe4000a781270 */
[----:B------:R-:W-:Y:S02]  /*0a20*/  UIADD3 UR42, UP0, UPT, UR50, 0x1c0, URZ ;  /* 0x000001c0322a7890 */ /* 0x000fe4000ff1e0ff */
[----:B------:R-:W-:Y:S02]  /*0a30*/  UIADD3.X UR47, UPT, UPT, URZ, UR51, URZ, UP2, !UPT ;  /* 0x00000033ff2f7290 */ /* 0x000fe400097fe4ff */
[----:B------:R-:W-:Y:S02]  /*0a40*/  UIADD3.X UR49, UPT, UPT, URZ, UR51, URZ, UP3, !UPT ;  /* 0x00000033ff317290 */ /* 0x000fe40009ffe4ff */
[----:B------:R-:W-:Y:S02]  /*0a50*/  UIADD3.X UR45, UPT, UPT, URZ, UR51, URZ, UP1, !UPT ;  /* 0x00000033ff2d7290 */ /* 0x000fe40008ffe4ff */
[----:B------:R-:W-:-:S02]  /*0a60*/  UIADD3.X UR43, UPT, UPT, URZ, UR51, URZ, UP0, !UPT ;  /* 0x00000033ff2b7290 */ /* 0x000fc400087fe4ff */
[----:B------:R-:W-:Y:S02]  /*0a70*/  @!UP4 UIADD3 UR20, UPT, UPT, UR4, URZ, URZ ;  /* 0x000000ff0414c290 */ /* 0x000fe4000fffe0ff */
[----:B------:R-:W-:Y:S02]  /*0a80*/  USHF.L.U32 UR7, UR7, 0x6, URZ ;  /* 0x0000000607077899 */ /* 0x000fe400080006ff */
[----:B------:R-:W-:Y:S02]  /*0a90*/  ULEA UR27, UR20, UR31, 0x1 ;  /* 0x0000001f141b7291 */ /* 0x000fe4000f8e08ff */
[----:B------:R-:W-:Y:S02]  /*0aa0*/  UIADD3 UR20, UPT, UPT, UR20, UR20, URZ ;  /* 0x0000001414147290 */ /* 0x000fe4000fffe0ff */
[----:B------:R-:W-:Y:S02]  /*0ab0*/  USHF.L.U32 UR27, UR27, 0x7, URZ ;  /* 0x000000071b1b7899 */ /* 0x000fe400080006ff */
[----:B------:R-:W-:-:S02]  /*0ac0*/  ULOP3.LUT UR20, UR20, UR31, URZ, 0xfc, !UPT ;  /* 0x0000001f14147292 */ /* 0x000fc4000f8efcff */
[----:B------:R-:W-:Y:S01]  /*0ad0*/  UISETP.NE.AND UP2, UPT, UR31, URZ, UPT ;  /* 0x000000ff1f00728c */ /* 0x000fe2000bf45270 */
[----:B------:R-:W-:Y:S01]  /*0ae0*/  UMOV UR37, URZ ;  /* 0x000000ff00257c82 */ /* 0x000fe20008000000 */
[----:B------:R-:W-:Y:S01]  /*0af0*/  UMOV UR18, URZ ;  /* 0x000000ff00127c82 */ /* 0x000fe20008000000 */
[----:B-1----:R-:W-:Y:S02]  /*0b00*/  UMOV UR10, URZ ;  /* 0x000000ff000a7c82 */ /* 0x002fe40008000000 */
.L_x_12:
[----:B---3--:R-:W-:Y:S01]  /*0b10*/  ULEA UR25, UR39, UR36, 0x3 ;  /* 0x0000002427197291 */ /* 0x008fe2000f8e18ff */
[----:B-12---:R-:W-:Y:S11]  /*0b20*/  @P1 BRA `(.L_x_9) ;  /* 0x0000000000101947 */ /* 0x006ff60003800000 */
[----:B------:R-:W-:-:S06]  /*0b30*/  USHF.L.U32 UR4, UR40, 0x1f, URZ ;  /* 0x0000001f28047899 */ /* 0x000fcc00080006ff */
[----:B------:R-:W-:-:S04]  /*0b40*/  MOV R0, UR4 ;  /* 0x0000000400007c02 */ /* 0x000fc80008000f00 */
[----:B------:R-:W1:Y:S02]  /*0b50*/  SYNCS.PHASECHK.TRANS64.TRYWAIT P0, [UR25+0x28], R0 ;  /* 0x00002800ff0075a7 */ /* 0x000e640008001119 */
[----:B-1----:R-:W-:Y:S05]  /*0b60*/  @!P0 BRA `(.L_x_10) ;  /* 0x0000004000648947 */ /* 0x002fea0003800000 */
.L_x_9:
[----:B------:R-:W-:Y:S05]  /*0b70*/  BRA.U UP2, `(.L_x_11) ;  /* 0x00000001020c7547 */ /* 0x000fea000b800000 */
[----:B------:R-:W-:-:S13]  /*0b80*/  ELECT P0, URZ, PT ;  /* 0x0000000000ff782f */ /* 0x000fda0003800000 */
[----:B-1----:R-:W-:-:S04]  /*0b90*/  @P0 MOV R0, 0xd000 ;  /* 0x0000d00000000802 */ /* 0x002fc80000000f00 */
[----:B------:R2:W-:Y:S03]  /*0ba0*/  @P0 SYNCS.ARRIVE.TRANS64 RZ, [UR25], R0 ;  /* 0x00000000ffff09a7 */ /* 0x0005e60008000019 */
.L_x_11:
[----:B------:R-:W-:Y:S01]  /*0bb0*/  ULEA UR24, UR39, UR36, 0xe ;  /* 0x0000002427187291 */ /* 0x000fe2000f8e70ff */
[----:B------:R-:W-:Y:S01]  /*0bc0*/  PLOP3.LUT P1, PT, PT, PT, PT, 0x80, 0x8 ;  /* 0x000000000008781c */ /* 0x000fe20003f2f070 */
[----:B------:R-:W-:Y:S02]  /*0bd0*/  ULEA UR4, UR39, UR36, 0xd ;  /* 0x0000002427047291 */ /* 0x000fe4000f8e68ff */
[----:B------:R-:W-:Y:S02]  /*0be0*/  USHF.L.U32 UR16, UR39, 0xa, URZ ;  /* 0x0000000a27107899 */ /* 0x000fe400080006ff */
[----:B------:R-:W-:Y:S02]  /*0bf0*/  UIADD3 UR39, UPT, UPT, UR39, 0x1, URZ ;  /* 0x0000000127277890 */ /* 0x000fe4000fffe0ff */
[----:B------:R-:W-:Y:S02]  /*0c00*/  UISETP.GT.U32.AND UP0, UPT, UR37, 0x1e, UPT ;  /* 0x0000001e2500788c */ /* 0x000fe4000bf04070 */
[----:B------:R-:W-:-:S02]  /*0c10*/  UISETP.NE.AND UP1, UPT, UR39, 0x5, UPT ;  /* 0x000000052700788c */ /* 0x000fc4000bf25270 */
[----:B------:R-:W-:Y:S02]  /*0c20*/  UIADD3 UR19, UPT, UPT, UR37, UR37, URZ ;  /* 0x0000002525137290 */ /* 0x000fe4000fffe0ff */
[----:B------:R-:W-:Y:S01]  /*0c30*/  USEL UR6, URZ, 0x1, UP1 ;  /* 0x00000001ff067887 */ /* 0x000fe20008800000 */
[----:B------:R-:W-:Y:S01]  /*0c40*/  PLOP3.LUT P0, PT, PT, PT, UP0, 0x80, 0x8 ;  /* 0x000000000008781c */ /* 0x000fe20003f0f008 */
[----:B------:R-:W-:Y:S02]  /*0c50*/  ULEA UR8, UR28, UR16, 0x9 ;  /* 0x000000101c087291 */ /* 0x000fe4000f8e48ff */
[----:B------:R-:W-:Y:S02]  /*0c60*/  ULOP3.LUT UR40, UR40, UR6, URZ, 0x3c, !UPT ;  /* 0x0000000628287292 */ /* 0x000fe4000f8e3cff */
[----:B------:R-:W-:Y:S02]  /*0c70*/  USHF.L.U32 UR26, UR37, 0x7, URZ ;  /* 0x00000007251a7899 */ /* 0x000fe400080006ff */
[----:B------:R-:W-:-:S02]  /*0c80*/  ULOP3.LUT UR25, UR25, 0xfefffff8, URZ, 0xc0, !UPT ;  /* 0xfefffff819197892 */ /* 0x000fc4000f8ec0ff */
[----:B------:R-:W-:Y:S02]  /*0c90*/  UIADD3 UR24, UPT, UPT, UR24, 0x14400, URZ ;  /* 0x0001440018187890 */ /* 0x000fe4000fffe0ff */
[----:B------:R-:W-:Y:S02]  /*0ca0*/  USEL UR39, UR39, URZ, UP1 ;  /* 0x000000ff27277287 */ /* 0x000fe40008800000 */
[----:B------:R-:W-:Y:S02]  /*0cb0*/  UIADD3 UR4, UPT, UPT, UR4, 0x28400, URZ ;  /* 0x0002840004047890 */ /* 0x000fe4000fffe0ff */
[----:B------:R-:W-:Y:S02]  /*0cc0*/  UIADD3 UR16, UPT, UPT, UR36, 0x32400, UR16 ;  /* 0x0003240024107890 */ /* 0x000fe4000fffe010 */
[----:B------:R-:W-:Y:S01]  /*0cd0*/  UIADD3 UR11, UPT, UPT, UR19, UR28, URZ ;  /* 0x0000001c130b7290 */ /* 0x000fe2000fffe0ff */
[----:B------:R3:W-:Y:S01]  /*0ce0*/  UTMALDG.2D.2CTA [UR24], [UR48], desc[URZ] ;  /* 0x0000ff18300075b4 */ /* 0x0007e20008209000 */
[----:B------:R-:W-:-:S02]  /*0cf0*/  UIADD3 UR8, UPT, UPT, UR36, 0x33800, UR8 ;  /* 0x0003380024087890 */ /* 0x000fc4000fffe008 */
[----:B------:R-:W-:Y:S02]  /*0d00*/  @!UP0 USHF.L.U32 UR34, UR40, 0x1f, URZ ;  /* 0x0000001f28228899 */ /* 0x000fe400080006ff */
[----:B------:R-:W-:Y:S01]  /*0d10*/  @!UP0 ULEA UR35, UR39, UR36, 0x3 ;  /* 0x0000002427238291 */ /* 0x000fe2000f8e18ff */
[----:B------:R-:W-:Y:S01]  /*0d20*/  UMOV UR5, UR25 ;  /* 0x0000001900057c82 */ /* 0x000fe20008000000 */
[----:B------:R-:W-:Y:S01]  /*0d30*/  UMOV UR6, UR26 ;  /* 0x0000001a00067c82 */ /* 0x000fe20008000000 */
[----:B------:R-:W-:Y:S01]  /*0d40*/  UMOV UR17, UR25 ;  /* 0x0000001900117c82 */ /* 0x000fe20008000000 */
[----:B-12---:R-:W-:Y:S01]  /*0d50*/  IMAD.U32 R0, RZ, RZ, UR34 ;  /* 0x00000022ff007e24 */ /* 0x006fe2000f8e00ff */
[----:B------:R-:W-:Y:S01]  /*0d60*/  UMOV UR33, 0x30000 ;  /* 0x0003000000217882 */ /* 0x000fe20000000000 */
[----:B------:R-:W-:Y:S01]  /*0d70*/  UMOV UR9, UR25 ;  /* 0x0000001900097c82 */ /* 0x000fe20008000000 */
[----:B------:R3:W-:Y:S01]  /*0d80*/  UTMALDG.2D.2CTA [UR4], [UR46], desc[URZ] ;  /* 0x0000ff042e0075b4 */ /* 0x0007e20008209000 */
[----:B------:R-:W-:-:S04]  /*0d90*/  UIADD3 UR37, UPT, UPT, UR37, 0x1, URZ ;  /* 0x0000000125257890 */ /* 0x000fc8000fffe0ff */
[----:B------:R-:W-:Y:S01]  /*0da0*/  UISETP.NE.AND UP0, UPT, UR37, 0x20, UPT ;  /* 0x000000202500788c */ /* 0x000fe2000bf05270 */
[----:B------:R3:W-:Y:S01]  /*0db0*/  UTMALDG.3D.2CTA [UR16], [UR44], desc[URZ] ;  /* 0x0000ff102c0075b4 */ /* 0x0007e20008211000 */
[----:B------:R3:W-:Y:S01]  /*0dc0*/  UTMALDG.3D.MULTICAST.2CTA [UR8], [UR42], UR33, desc[URZ] ;  /* 0x0000ff082a0073b4 */ /* 0x0007e20008211821 */
[----:B------:R3:W1:Y:S06]  /*0dd0*/  @!P0 SYNCS.PHASECHK.TRANS64.TRYWAIT P1, [UR35+0x28], R0 ;  /* 0x00002800ff0085a7 */ /* 0x00066c0008021123 */
[----:B------:R-:W-:Y:S05]  /*0de0*/  BRA.U UP0, `(.L_x_12) ;  /* 0xfffffffd00487547 */ /* 0x000fea000b83ffff */
[----:B---3--:R-:W2:Y:S01]  /*0df0*/  LDCU.64 UR4, c[0x0][0x6c0] ;  /* 0x0000d800ff0477ac */ /* 0x008ea20008000a00 */
[----:B------:R-:W-:-:S04]  /*0e00*/  UIADD3 UR41, UPT, UPT, UR38, UR41, URZ ;  /* 0x0000002926297290 */ /* 0x000fc8000fffe0ff */
[----:B------:R-:W-:Y:S02]  /*0e10*/  UISETP.GE.AND UP0, UPT, UR41, 0x200, UPT ;  /* 0x000002002900788c */ /* 0x000fe4000bf06270 */
[----:B--2---:R-:W-:Y:S01]  /*0e20*/  UIMAD.WIDE.U32 UR6, UR41, UR5, URZ ;  /* 0x00000005290672a5 */ /* 0x004fe2000f8e00ff */
[----:B------:R-:W2:Y:S03]  /*0e30*/  LDCU UR5, c[0x0][0x6d0] ;  /* 0x0000da00ff0577ac */ /* 0x000ea60008000800 */
[----:B------:R-:W-:-:S04]  /*0e40*/  UIADD3 UR6, UPT, UPT, UR41, -UR7, URZ ;  /* 0x8000000729067290 */ /* 0x000fc8000fffe0ff */
[----:B------:R-:W-:-:S04]  /*0e50*/  USHF.R.U32.HI UR6, URZ, UR23, UR6 ;  /* 0x00000017ff067299 */ /* 0x000fc80008011606 */
[----:B------:R-:W-:-:S04]  /*0e60*/  UIADD3 UR7, UPT, UPT, UR7, UR6, URZ ;  /* 0x0000000607077290 */ /* 0x000fc8000fffe0ff */
[----:B------:R-:W-:-:S04]  /*0e70*/  USHF.R.U32.HI UR7, URZ, UR22, UR7 ;  /* 0x00000016ff077299 */ /* 0x000fc80008011607 */
[----:B------:R-:W-:-:S04]  /*0e80*/  UIADD3 UR7, UPT, UPT, -UR7, URZ, URZ ;  /* 0x000000ff07077290 */ /* 0x000fc8000fffe1ff */
[----:B------:R-:W-:-:S04]  /*0e90*/  UIMAD UR7, UR4, UR7, UR41 ;  /* 0x00000007040772a4 */ /* 0x000fc8000f8e0229 */
[----:B--2---:R-:W-:Y:S01]  /*0ea0*/  UIMAD.WIDE.U32 UR8, UR7, UR5, URZ ;  /* 0x00000005070872a5 */ /* 0x004fe2000f8e00ff */
[----:B------:R-:W2:Y:S03]  /*0eb0*/  LDCU.64 UR4, c[0x0][0x6d8] ;  /* 0x0000db00ff0477ac */ /* 0x000ea60008000a00 */
[----:B------:R-:W-:-:S04]  /*0ec0*/  UIADD3 UR6, UPT, UPT, UR7, -UR9, URZ ;  /* 0x8000000907067290 */ /* 0x000fc8000fffe0ff */
[----:B------:R-:W-:-:S04]  /*0ed0*/  USHF.R.U32.HI UR6, URZ, UR21, UR6 ;  /* 0x00000015ff067299 */ /* 0x000fc80008011606 */
[----:B------:R-:W-:-:S04]  /*0ee0*/  UIADD3 UR6, UPT, UPT, UR9, UR6, URZ ;  /* 0x0000000609067290 */ /* 0x000fc8000fffe0ff */
[----:B------:R-:W-:-:S04]  /*0ef0*/  USHF.R.U32.HI UR12, URZ, UR15, UR6 ;  /* 0x0000000fff0c7299 */ /* 0x000fc80008011606 */
[----:B--2---:R-:W-:Y:S01]  /*0f00*/  UIMAD.WIDE.U32 UR8, UR12, UR5, URZ ;  /* 0x000000050c0872a5 */ /* 0x004fe2000f8e00ff */
[----:B------:R-:W2:Y:S03]  /*0f10*/  LDCU UR5, c[0x0][0x6cc] ;  /* 0x0000d980ff0577ac */ /* 0x000ea60008000800 */
[----:B------:R-:W-:Y:S02]  /*0f20*/  UIADD3 UR6, UPT, UPT, UR12, -UR9, URZ ;  /* 0x800000090c067290 */ /* 0x000fe4000fffe0ff */
[----:B------:R-:W-:Y:S02]  /*0f30*/  UIADD3 UR8, UPT, UPT, -UR12, URZ, URZ ;  /* 0x000000ff0c087290 */ /* 0x000fe4000fffe1ff */
[----:B------:R-:W-:-:S04]  /*0f40*/  USHF.R.U32.HI UR6, URZ, UR14, UR6 ;  /* 0x0000000eff067299 */ /* 0x000fc80008011606 */
[----:B------:R-:W-:-:S04]  /*0f50*/  UIADD3 UR6, UPT, UPT, UR9, UR6, URZ ;  /* 0x0000000609067290 */ /* 0x000fc8000fffe0ff */
[----:B------:R-:W-:Y:S02]  /*0f60*/  USHF.R.U32.HI UR6, URZ, UR13, UR6 ;  /* 0x0000000dff067299 */ /* 0x000fe40008011606 */
[----:B--2---:R-:W-:Y:S02]  /*0f70*/  UIMAD UR5, UR5, UR8, UR7 ;  /* 0x00000008050572a4 */ /* 0x004fe4000f8e0207 */
[----:B------:R-:W-:-:S04]  /*0f80*/  UIADD3 UR6, UPT, UPT, -UR6, URZ, URZ ;  /* 0x000000ff06067290 */ /* 0x000fc8000fffe1ff */
[----:B------:R-:W-:Y:S01]  /*0f90*/  UIMAD UR12, UR4, UR6, UR12 ;  /* 0x00000006040c72a4 */ /* 0x000fe2000f8e020c */
[----:B------:R-:W-:Y:S11]  /*0fa0*/  BRA.U !UP0, `(.L_x_13) ;  /* 0xfffffff9085c7547 */ /* 0x000ff6000b83ffff */
.L_x_8:
[----:B------:R-:W-:Y:S01]  /*0fb0*/  UIADD3 UR5, UPT, UPT, UR39, 0x2, URZ ;  /* 0x0000000227057890 */ /* 0x000fe2000fffe0ff */
[----:B------:R-:W5:Y:S01]  /*0fc0*/  S2UR UR12, SR_CgaCtaId ;  /* 0x00000000000c79c3 */ /* 0x000f620000008800 */
[----:B------:R-:W-:-:S04]  /*0fd0*/  UISETP.NE.AND UP0, UPT, UR39, 0x4, UPT ;  /* 0x000000042700788c */ /* 0x000fc8000bf05270 */
[----:B------:R-:W-:-:S04]  /*0fe0*/  USEL UR5, UR5, 0x1, UP0 ;  /* 0x0000000105057887 */ /* 0x000fc80008000000 */
[----:B------:R-:W-:Y:S02]  /*0ff0*/  UIADD3 UR4, UPT, UPT, UR5, 0x1, URZ ;  /* 0x0000000105047890 */ /* 0x000fe4000fffe0ff */
[----:B------:R-:W-:-:S04]  /*1000*/  UISETP.NE.AND UP1, UPT, UR5, 0x5, UPT ;  /* 0x000000050500788c */ /* 0x000fc8000bf25270 */
[----:B------:R-:W-:Y:S02]  /*1010*/  USEL UR4, UR4, 0x1, UP1 ;  /* 0x0000000104047887 */ /* 0x000fe40008800000 */
[----:B------:R-:W-:Y:S02]  /*1020*/  UISETP.EQ.XOR UP1, UPT, UR39, 0x4, !UP1 ;  /* 0x000000042700788c */ /* 0x000fe4000cf22a70 */
[----:B------:R-:W-:Y:S02]  /*1030*/  UIADD3 UR6, UPT, UPT, UR4, 0x1, URZ ;  /* 0x0000000104067890 */ /* 0x000fe4000fffe0ff */
[----:B------:R-:W-:Y:S02]  /*1040*/  UISETP.NE.AND UP0, UPT, UR4, 0x5, UPT ;  /* 0x000000050400788c */ /* 0x000fe4000bf05270 */
[----:B------:R-:W-:Y:S02]  /*1050*/  UISETP.EQ.XOR UP1, UPT, UR4, 0x5, UP1 ;  /* 0x000000050400788c */ /* 0x000fe40008f22a70 */
[----:B------:R-:W-:Y:S01]  /*1060*/  USEL UR6, UR6, 0x1, UP0 ;  /* 0x0000000106067887 */ /* 0x000fe20008000000 */
[----:B------:R-:W-:-:S03]  /*1070*/  UMOV UR4, 0x400 ;  /* 0x0000040000047882 */ /* 0x000fc60000000000 */
[----:B------:R-:W-:Y:S02]  /*1080*/  UISETP.EQ.XOR UP1, UPT, UR6, 0x5, UP1 ;  /* 0x000000050600788c */ /* 0x000fe40008f22a70 */
[----:B------:R-:W-:Y:S02]  /*1090*/  UISETP.NE.AND UP0, UPT, UR6, 0x5, UPT ;  /* 0x000000050600788c */ /* 0x000fe4000bf05270 */
[----:B------:R-:W-:Y:S02]  /*10a0*/  USEL UR5, URZ, 0x1, !UP1 ;  /* 0x00000001ff057887 */ /* 0x000fe4000c800000 */
[----:B-----5:R-:W-:Y:S02]  /*10b0*/  ULEA UR4, UR12, UR4, 0x18 ;  /* 0x000000040c047291 */ /* 0x020fe4000f8ec0ff */
[----:B------:R-:W-:Y:S02]  /*10c0*/  ULOP3.LUT UR5, UR40, UR5, URZ, 0x3c, !UPT ;  /* 0x0000000528057292 */ /* 0x000fe4000f8e3cff */
[----:B------:R-:W-:-:S02]  /*10d0*/  USEL UR6, UR6, URZ, UP0 ;  /* 0x000000ff06067287 */ /* 0x000fc40008000000 */
[----:B------:R-:W-:Y:S02]  /*10e0*/  USHF.L.U32 UR5, UR5, 0x1f, URZ ;  /* 0x0000001f05057899 */ /* 0x000fe400080006ff */
[----:B------:R-:W-:Y:S02]  /*10f0*/  ULEA UR4, UR6, UR4, 0x3 ;  /* 0x0000000406047291 */ /* 0x000fe4000f8e18ff */
[----:B------:R-:W-:Y:S02]  /*1100*/  UISETP.NE.AND UP0, UPT, UR31, URZ, UPT ;  /* 0x000000ff1f00728c */ /* 0x000fe4000bf05270 */
[----:B------:R-:W-:-:S05]  /*1110*/  MOV R0, UR5 ;  /* 0x0000000500007c02 */ /* 0x000fca0008000f00 */
[----:B------:R-:W5:Y:S02]  /*1120*/  SYNCS.PHASECHK.TRANS64.TRYWAIT P0, [UR4+0x28], R0 ;  /* 0x00002800ff0075a7 */ /* 0x000f640008001104 */
[----:B-----5:R-:W-:Y:S05]  /*1130*/  @!P0 BRA `(.L_x_14) ;  /* 0x0000003c00108947 */ /* 0x020fea0003800000 */
.L_x_56:
[----:B------:R-:W-:Y:S05]  /*1140*/  BRA.U UP0, `(.L_x_7) ;  /* 0x00000001000c7547 */ /* 0x000fea000b800000 */
[----:B------:R-:W-:-:S13]  /*1150*/  ELECT P0, URZ, PT ;  /* 0x0000000000ff782f */ /* 0x000fda0003800000 */
[----:B-----5:R-:W-:-:S04]  /*1160*/  @P0 MOV R0, 0xd000 ;  /* 0x0000d00000000802 */ /* 0x020fc80000000f00 */
[----:B------:R5:W-:Y:S03]  /*1170*/  @P0 SYNCS.ARRIVE.TRANS64 RZ, [UR4], R0 ;  /* 0x00000000ffff09a7 */ /* 0x000be60008000004 */
.L_x_7:
[----:B------:R-:W-:-:S09]  /*1180*/  UISETP.NE.AND UP0, UPT, UR32, 0x4, UPT ;  /* 0x000000042000788c */ /* 0x000fd2000bf05270 */
[----:B------:R-:W-:Y:S05]  /*1190*/  BRA.U UP0, `(.L_x_15) ;  /* 0x0000000900f47547 */ /* 0x000fea000b800000 */
[----:B------:R-:W5:Y:S01]  /*11a0*/  S2UR UR27, SR_CTAID.Z ;  /* 0x00000000001b79c3 */ /* 0x000f620000002700 */
[----:B------:R-:W-:Y:S01]  /*11b0*/  NOP ;  /* 0x0000000000007918 */ /* 0x000fe20000000000 */
[----:B------:R-:W-:Y:S01]  /*11c0*/  HFMA2 R4, -RZ, RZ, 0, 5.9604644775390625e-08 ;  /* 0x00000001ff047431 */ /* 0x000fe200000001ff */
[----:B------:R-:W-:Y:S01]  /*11d0*/  MOV R5, 0x1 ;  /* 0x0000000100057802 */ /* 0x000fe20000000f00 */
[----:B------:R-:W-:Y:S02]  /*11e0*/  UMOV UR4, 0x400 ;  /* 0x0000040000047882 */ /* 0x000fe40000000000 */
[----:B------:R-:W-:Y:S02]  /*11f0*/  ULEA UR12, UR12, UR4, 0x18 ;  /* 0x000000040c0c7291 */ /* 0x000fe4000f8ec0ff */
[----:B-----5:R-:W-:Y:S01]  /*1200*/  UISETP.GT.U32.AND UP0, UPT, UR27, 0x1ff, UPT ;  /* 0x000001ff1b00788c */ /* 0x020fe2000bf04070 */
[----:B------:R-:W-:Y:S08]  /*1210*/  BAR.SYNC.DEFER_BLOCKING 0x2, 0xa0 ;  /* 0x0082800000007b1d */ /* 0x000ff00000010000 */
[----:B------:R-:W-:Y:S05]  /*1220*/  BRA.U UP0, `(.L_x_16) ;  /* 0x00000009007c7547 */ /* 0x000fea000b800000 */
[----:B------:R-:W5:Y:S01]  /*1230*/  LDS R0, [UR12+0x78] ;  /* 0x0000780cff007984 */ /* 0x000f620008000800 */
[----:B------:R-:W4:Y:S01]  /*1240*/  LDCU UR6, c[0x0][0x374] ;  /* 0x00006e80ff0677ac */ /* 0x000f220008000800 */
[----:B------:R-:W-:Y:S01]  /*1250*/  MOV R5, 0x1 ;  /* 0x0000000100057802 */ /* 0x000fe20000000f00 */
[----:B------:R-:W4:Y:S01]  /*1260*/  LDCU UR16, c[0x0][0x370] ;  /* 0x00006e00ff1077ac */ /* 0x000f220008000800 */
[----:B------:R-:W3:Y:S01]  /*1270*/  LDCU UR39, c[0x0][0x378] ;  /* 0x00006f00ff2777ac */ /* 0x000ee20008000800 */
[----:B------:R-:W-:Y:S01]  /*1280*/  ULOP3.LUT UR4, UR28, 0x1, URZ, 0x3c, !UPT ;  /* 0x000000011c047892 */ /* 0x000fe2000f8e3cff */
[----:B------:R-:W-:Y:S01]  /*1290*/  UMOV UR33, 0x1 ;  /* 0x0000000100217882 */ /* 0x000fe20000000000 */
[----:B------:R-:W-:Y:S02]  /*12a0*/  UMOV UR42, 0x10a02000 ;  /* 0x10a02000002a7882 */ /* 0x000fe40000000000 */
[----:B------:R-:W-:Y:S02]  /*12b0*/  USHF.L.U32 UR4, UR33, UR4, URZ ;  /* 0x0000000421047299 */ /* 0x000fe400080006ff */
[----:B------:R-:W-:-:S02]  /*12c0*/  USHF.L.U32 UR33, UR33, UR28, URZ ;  /* 0x0000001c21217299 */ /* 0x000fc400080006ff */
[----:B------:R-:W-:Y:S02]  /*12d0*/  USEL UR5, URZ, 0x4000, UP6 ;  /* 0x00004000ff057887 */ /* 0x000fe4000b000000 */
[----:B----4-:R-:W-:Y:S02]  /*12e0*/  UIMAD UR16, UR6, UR16, URZ ;  /* 0x00000010061072a4 */ /* 0x010fe4000f8e02ff */
[----:B------:R-:W-:Y:S02]  /*12f0*/  USEL UR42, UR42, 0x10a00000, !UP5 ;  /* 0x10a000002a2a7887 */ /* 0x000fe4000e800000 */
[----:B------:R-:W-:Y:S02]  /*1300*/  ULOP3.LUT UR33, UR4, 0xffff, UR33, 0xc8, !UPT ;  /* 0x0000ffff04217892 */ /* 0x000fe4000f8ec821 */
[----:B------:R-:W-:Y:S02]  /*1310*/  UIADD3 UR42, UPT, UPT, UR5, UR42, URZ ;  /* 0x0000002a052a7290 */ /* 0x000fe4000fffe0ff */
[----:B---3--:R-:W-:-:S02]  /*1320*/  UIMAD UR39, UR16, UR39, URZ ;  /* 0x00000027102772a4 */ /* 0x008fc4000f8e02ff */
[----:B------:R-:W-:Y:S02]  /*1330*/  UIADD3 UR19, UPT, UPT, UR12, 0x33800, URZ ;  /* 0x000338000c137890 */ /* 0x000fe4000fffe0ff */
[----:B------:R-:W-:Y:S02]  /*1340*/  UIADD3 UR20, UPT, UPT, UR12, 0x32400, URZ ;  /* 0x000324000c147890 */ /* 0x000fe4000fffe0ff */
[----:B------:R-:W-:Y:S02]  /*1350*/  UIADD3 UR24, UPT, UPT, UR12, 0x14400, URZ ;  /* 0x000144000c187890 */ /* 0x000fe4000fffe0ff */
[----:B------:R-:W-:Y:S01]  /*1360*/  UIADD3 UR25, UPT, UPT, UR12, 0x28400, URZ ;  /* 0x000284000c197890 */ /* 0x000fe2000fffe0ff */
[----:B-----5:R-:W-:Y:S01]  /*1370*/  R2UR UR40, R0 ;  /* 0x00000000002872ca */ /* 0x020fe200000e0000 */
[----:B------:R-:W-:Y:S02]  /*1380*/  USHF.R.U32.HI UR19, URZ, 0x4, UR19 ;  /* 0x00000004ff137899 */ /* 0x000fe40008011613 */
[----:B------:R-:W-:-:S02]  /*1390*/  USHF.R.U32.HI UR20, URZ, 0x4, UR20 ;  /* 0x00000004ff147899 */ /* 0x000fc40008011614 */
[----:B------:R-:W-:Y:S02]  /*13a0*/  USHF.R.U32.HI UR24, URZ, 0x4, UR24 ;  /* 0x00000004ff187899 */ /* 0x000fe40008011618 */
[----:B------:R-:W-:Y:S02]  /*13b0*/  USHF.R.U32.HI UR25, URZ, 0x4, UR25 ;  /* 0x00000004ff197899 */ /* 0x000fe40008011619 */
[----:B------:R-:W-:Y:S02]  /*13c0*/  ULOP3.LUT UR19, UR19, 0x3fc0, URZ, 0xc0, !UPT ;  /* 0x00003fc013137892 */ /* 0x000fe4000f8ec0ff */
[----:B------:R-:W-:Y:S02]  /*13d0*/  ULOP3.LUT UR20, UR20, 0x3fc0, URZ, 0xc0, !UPT ;  /* 0x00003fc014147892 */ /* 0x000fe4000f8ec0ff */
[----:B------:R-:W-:Y:S02]  /*13e0*/  UIADD3 UR10, UPT, UPT, UR40, 0x100, URZ ;  /* 0x00000100280a7890 */ /* 0x000fe4000fffe0ff */
[----:B------:R-:W-:-:S02]  /*13f0*/  UIADD3 UR8, UPT, UPT, UR40, 0x104, URZ ;  /* 0x0000010428087890 */ /* 0x000fc4000fffe0ff */
[----:B------:R-:W-:Y:S02]  /*1400*/  UIADD3 UR6, UPT, UPT, UR40, -0x7fffff00, URZ ;  /* 0x8000010028067890 */ /* 0x000fe4000fffe0ff */
[----:B------:R-:W-:Y:S02]  /*1410*/  UIADD3 UR4, UPT, UPT, UR40, -0x7ffffefc, URZ ;  /* 0x8000010428047890 */ /* 0x000fe4000fffe0ff */
[----:B------:R-:W-:Y:S02]  /*1420*/  UIADD3 UR11, UPT, UPT, UR40, 0x108, URZ ;  /* 0x00000108280b7890 */ /* 0x000fe4000fffe0ff */
[----:B------:R-:W-:Y:S02]  /*1430*/  UIADD3 UR9, UPT, UPT, UR40, 0x10c, URZ ;  /* 0x0000010c28097890 */ /* 0x000fe4000fffe0ff */
[----:B------:R-:W-:Y:S02]  /*1440*/  UIADD3 UR7, UPT, UPT, UR40, -0x7ffffef8, URZ ;  /* 0x8000010828077890 */ /* 0x000fe4000fffe0ff */
[----:B------:R-:W-:-:S02]  /*1450*/  USHF.R.U32.HI UR26, URZ, 0x1, UR10 ;  /* 0x00000001ff1a7899 */ /* 0x000fc4000801160a */
[----:B------:R-:W-:Y:S02]  /*1460*/  USHF.R.U32.HI UR18, URZ, 0x1, UR6 ;  /* 0x00000001ff127899 */ /* 0x000fe40008011606 */
[----:B------:R-:W-:Y:S02]  /*1470*/  USHF.R.U32.HI UR17, URZ, 0x1, UR8 ;  /* 0x00000001ff117899 */ /* 0x000fe40008011608 */
[----:B------:R-:W-:Y:S02]  /*1480*/  UIADD3 UR5, UPT, UPT, UR40, -0x7ffffef4, URZ ;  /* 0x8000010c28057890 */ /* 0x000fe4000fffe0ff */
[----:B------:R-:W-:Y:S02]  /*1490*/  USHF.R.U32.HI UR16, URZ, 0x1, UR4 ;  /* 0x00000001ff107899 */ /* 0x000fe40008011604 */
[----:B------:R-:W-:Y:S02]  /*14a0*/  USHF.R.U32.HI UR60, URZ, 0x1a, UR11 ;  /* 0x0000001aff3c7899 */ /* 0x000fe4000801160b */
[----:B------:R-:W-:-:S02]  /*14b0*/  USHF.R.U32.HI UR54, URZ, 0x1a, UR7 ;  /* 0x0000001aff367899 */ /* 0x000fc40008011607 */
[----:B------:R-:W-:Y:S02]  /*14c0*/  USHF.R.U32.HI UR48, URZ, 0x1a, UR9 ;  /* 0x0000001aff307899 */ /* 0x000fe40008011609 */
[----:B------:R-:W-:Y:S02]  /*14d0*/  ULOP3.LUT UR26, UR26, 0x60000000, URZ, 0xc0, !UPT ;  /* 0x600000001a1a7892 */ /* 0x000fe4000f8ec0ff */
[----:B------:R-:W-:Y:S02]  /*14e0*/  ULOP3.LUT UR18, UR18, 0x60000000, URZ, 0xc0, !UPT ;  /* 0x6000000012127892 */ /* 0x000fe4000f8ec0ff */
[----:B------:R-:W-:Y:S02]  /*14f0*/  ULOP3.LUT UR17, UR17, 0x60000000, URZ, 0xc0, !UPT ;  /* 0x6000000011117892 */ /* 0x000fe4000f8ec0ff */
[----:B------:R-:W-:Y:S02]  /*1500*/  USHF.R.U32.HI UR43, URZ, 0x1a, UR5 ;  /* 0x0000001aff2b7899 */ /* 0x000fe40008011605 */
[----:B------:R-:W-:-:S02]  /*1510*/  ULOP3.LUT UR16, UR16, 0x60000000, URZ, 0xc0, !UPT ;  /* 0x6000000010107892 */ /* 0x000fc4000f8ec0ff */
[----:B------:R-:W-:Y:S02]  /*1520*/  ULOP3.LUT UR60, UR26, 0x30, UR60, 0xf8, !UPT ;  /* 0x000000301a3c7892 */ /* 0x000fe4000f8ef83c */
[----:B------:R-:W-:Y:S02]  /*1530*/  ULOP3.LUT UR54, UR18, 0x30, UR54, 0xf8, !UPT ;  /* 0x0000003012367892 */ /* 0x000fe4000f8ef836 */
[----:B------:R-:W-:Y:S02]  /*1540*/  ULOP3.LUT UR48, UR17, 0x30, UR48, 0xf8, !UPT ;  /* 0x0000003011307892 */ /* 0x000fe4000f8ef830 */
[----:B------:R-:W-:Y:S02]  /*1550*/  ULOP3.LUT UR43, UR16, 0x30, UR43, 0xf8, !UPT ;  /* 0x00000030102b7892 */ /* 0x000fe4000f8ef82b */
[----:B------:R-:W-:Y:S02]  /*1560*/  ULOP3.LUT UR24, UR24, 0x3fc0, URZ, 0xc0, !UPT ;  /* 0x00003fc018187892 */ /* 0x000fe4000f8ec0ff */
[----:B------:R-:W-:-:S02]  /*1570*/  ULOP3.LUT UR25, UR25, 0x3fc0, URZ, 0xc0, !UPT ;  /* 0x00003fc019197892 */ /* 0x000fc4000f8ec0ff */
[----:B------:R-:W-:Y:S02]  /*1580*/  ULEA.HI UR39, UR39, UR39, URZ, 0x1 ;  /* 0x0000002727277291 */ /* 0x000fe4000f8f08ff */
[----:B------:R-:W-:Y:S02]  /*1590*/  ULOP3.LUT UR61, UR60, UR42, URZ, 0xfc, !UPT ;  /* 0x0000002a3c3d7292 */ /* 0x000fe4000f8efcff */
[----:B------:R-:W-:Y:S02]  /*15a0*/  ULOP3.LUT UR55, UR54, UR42, URZ, 0xfc, !UPT ;  /* 0x0000002a36377292 */ /* 0x000fe4000f8efcff */
[----:B------:R-:W-:Y:S02]  /*15b0*/  ULOP3.LUT UR49, UR48, UR42, URZ, 0xfc, !UPT ;  /* 0x0000002a30317292 */ /* 0x000fe4000f8efcff */
[----:B------:R-:W-:Y:S02]  /*15c0*/  ULOP3.LUT UR43, UR43, UR42, URZ, 0xfc, !UPT ;  /* 0x0000002a2b2b7292 */ /* 0x000fe4000f8efcff */
[----:B------:R-:W-:-:S02]  /*15d0*/  UISETP.NE.AND UP0, UPT, UR31, URZ, UPT ;  /* 0x000000ff1f00728c */ /* 0x000fc4000bf05270 */
[----:B------:R-:W-:Y:S02]  /*15e0*/  ULOP3.LUT UR19, UR19, 0x10000, URZ, 0xfc, !UPT ;  /* 0x0001000013137892 */ /* 0x000fe4000f8efcff */
[----:B------:R-:W-:Y:S02]  /*15f0*/  ULOP3.LUT UR20, UR20, 0x10000, URZ, 0xfc, !UPT ;  /* 0x0001000014147892 */ /* 0x000fe4000f8efcff */
[----:B------:R-:W-:Y:S02]  /*1600*/  ULOP3.LUT UR24, UR24, 0x10000, URZ, 0xfc, !UPT ;  /* 0x0001000018187892 */ /* 0x000fe4000f8efcff */
[----:B------:R-:W-:Y:S02]  /*1610*/  ULOP3.LUT UR25, UR25, 0x10000, URZ, 0xfc, !UPT ;  /* 0x0001000019197892 */ /* 0x000fe4000f8efcff */
[----:B------:R-:W-:Y:S02]  /*1620*/  USHF.R.S32.HI UR39, URZ, 0x1, UR39 ;  /* 0x00000001ff277899 */ /* 0x000fe40008011427 */
[----:B------:R-:W-:Y:S01]  /*1630*/  UISETP.NE.AND UP1, UPT, UR31, URZ, UPT ;  /* 0x000000ff1f00728c */ /* 0x000fe2000bf25270 */
[----:B------:R-:W-:Y:S01]  /*1640*/  UMOV UR38, URZ ;  /* 0x000000ff00267c82 */ /* 0x000fe20008000000 */
[----:B------:R-:W-:Y:S01]  /*1650*/  UMOV UR37, URZ ;  /* 0x000000ff00257c82 */ /* 0x000fe20008000000 */
[----:B------:R-:W-:Y:S01]  /*1660*/  UMOV UR36, URZ ;  /* 0x000000ff00247c82 */ /* 0x000fe20008000000 */
[----:B------:R-:W-:Y:S01]  /*1670*/  UMOV UR60, URZ ;  /* 0x000000ff003c7c82 */ /* 0x000fe20008000000 */
[----:B------:R-:W-:Y:S01]  /*1680*/  UMOV UR54, URZ ;  /* 0x000000ff00367c82 */ /* 0x000fe20008000000 */
[----:B------:R-:W-:Y:S01]  /*1690*/  UMOV UR48, URZ ;  /* 0x000000ff00307c82 */ /* 0x000fe20008000000 */
[----:B------:R-:W-:-:S05]  /*16a0*/  UMOV UR42, URZ ;  /* 0x000000ff002a7c82 */ /* 0x000fca0008000000 */
.L_x_24:
[----:B-1---5:R-:W-:Y:S01]  /*16b0*/  PLOP3.LUT P1, PT, PT, PT, PT, 0x80, 0x8 ;  /* 0x000000000008781c */ /* 0x022fe20003f2f070 */
[----:B---3--:R-:W-:Y:S02]  /*16c0*/  ULEA UR18, UR38, UR40, 0x7 ;  /* 0x0000002826127291 */ /* 0x008fe4000f8e38ff */
[----:B------:R-:W-:Y:S02]  /*16d0*/  UIADD3 UR27, UPT, UPT, UR39, UR27, URZ ;  /* 0x0000001b271b7290 */ /* 0x000fe4000fffe0ff */
[----:B------:R-:W-:Y:S02]  /*16e0*/  UPLOP3.LUT UP4, UPT, UPT, UPT, UPT, 0x40, 0x4 ;  /* 0x000000000004789c */ /* 0x000fe40003f8e870 */
[----:B------:R-:W-:Y:S01]  /*16f0*/  ULEA UR17, UR38, UR12, 0x3 ;  /* 0x0000000c26117291 */ /* 0x000fe2000f8e18ff */
[----:B----4-:R-:W-:Y:S11]  /*1700*/  BRA.U UP0, `(.L_x_17) ;  /* 0x00000001001c7547 */ /* 0x010ff6000b800000 */
[----:B------:R-:W-:Y:S01]  /*1710*/  USHF.L.U32 UR16, UR37, 0x1f, URZ ;  /* 0x0000001f25107899 */ /* 0x000fe200080006ff */
[----:B------:R-:W-:Y:S01]  /*1720*/  SHF.L.U32 R2, R5, 0x1f, RZ ;  /* 0x0000001f05027819 */ /* 0x000fe200000006ff */
[----:B------:R-:W-:-:S04]  /*1730*/  ULEA UR26, UR36, UR12, 0x3 ;  /* 0x0000000c241a7291 */ /* 0x000fc8000f8e18ff */
[----:B------:R-:W-:-:S05]  /*1740*/  MOV R0, UR16 ;  /* 0x0000001000007c02 */ /* 0x000fca0008000f00 */
[----:B------:R1:W3:Y:S01]  /*1750*/  SYNCS.PHASECHK.TRANS64.TRYWAIT P1, [UR26], R0 ;  /* 0x00000000ff0075a7 */ /* 0x0002e2000802111a */
[----:B------:R-:W4:Y:S02]  /*1760*/  SYNCS.PHASECHK.TRANS64.TRYWAIT P0, [UR17+0x60], R2 ;  /* 0x00006002ff0075a7 */ /* 0x000f240008001111 */
[----:B-1-34-:R-:W-:Y:S05]  /*1770*/  @!P0 BRA `(.L_x_18) ;  /* 0x0000003400a08947 */ /* 0x01afea0003800000 */
.L_x_17:
[----:B------:R-:W-:-:S05]  /*1780*/  UMOV UR35, URZ ;  /* 0x000000ff00237c82 */ /* 0x000fca0008000000 */
.L_x_22:
[----:B---345:R-:W-:Y:S05]  /*1790*/  BRA.U UP0, `(.L_x_19) ;  /* 0x0000000100a87547 */ /* 0x038fea000b800000 */
[----:B------:R-:W-:Y:S02]  /*17a0*/  ULEA UR72, UR36, UR20, 0x6 ;  /* 0x0000001424487291 */ /* 0x000fe4000f8e30ff */
[----:B------:R-:W-:Y:S02]  /*17b0*/  ULEA UR68, UR36, UR19, 0x6 ;  /* 0x0000001324447291 */ /* 0x000fe4000f8e30ff */
[----:B------:R-:W-:Y:S02]  /*17c0*/  ULEA UR64, UR36, UR25, 0x9 ;  /* 0x0000001924407291 */ /* 0x000fe4000f8e48ff */
[----:B------:R-:W-:Y:S02]  /*17d0*/  ULEA UR62, UR36, UR24, 0xa ;  /* 0x00000018243e7291 */ /* 0x000fe4000f8e50ff */
[----:B------:R-:W-:Y:S02]  /*17e0*/  ULEA UR16, UR36, UR12, 0x3 ;  /* 0x0000000c24107291 */ /* 0x000fe4000f8e18ff */
[----:B------:R-:W-:Y:S02]  /*17f0*/  UIADD3 UR70, UPT, UPT, UR72, 0x20, URZ ;  /* 0x0000002048467890 */ /* 0x000fe4000fffe0ff */
[----:B------:R-:W-:Y:S02]  /*1800*/  UIADD3 UR66, UPT, UPT, UR68, 0x20, URZ ;  /* 0x0000002044427890 */ /* 0x000fe4000fffe0ff */
[----:B------:R-:W-:Y:S02]  /*1810*/  UIADD3 UR58, UPT, UPT, UR64, 0x2, URZ ;  /* 0x00000002403a7890 */ /* 0x000fe4000fffe0ff */
[----:B------:R-:W-:Y:S02]  /*1820*/  UIADD3 UR56, UPT, UPT, UR62, 0x2, URZ ;  /* 0x000000023e387890 */ /* 0x000fe4000fffe0ff */
[----:B------:R-:W-:Y:S02]  /*1830*/  UIADD3 UR52, UPT, UPT, UR64, 0x4, URZ ;  /* 0x0000000440347890 */ /* 0x000fe4000fffe0ff */
[----:B------:R-:W-:Y:S02]  /*1840*/  UIADD3 UR50, UPT, UPT, UR62, 0x4, URZ ;  /* 0x000000043e327890 */ /* 0x000fe4000fffe0ff */
[----:B------:R-:W-:Y:S02]  /*1850*/  UIADD3 UR46, UPT, UPT, UR64, 0x6, URZ ;  /* 0x00000006402e7890 */ /* 0x000fe4000fffe0ff */
[----:B------:R-:W-:Y:S02]  /*1860*/  UIADD3 UR44, UPT, UPT, UR62, 0x6, URZ ;  /* 0x000000063e2c7890 */ /* 0x000fe4000fffe0ff */
[----:B------:R-:W-:Y:S01]  /*1870*/  UIADD3 UR34, UPT, UPT, UR16, 0x28, URZ ;  /* 0x0000002810227890 */ /* 0x000fe2000fffe0ff */
[----:B------:R-:W-:Y:S01]  /*1880*/  UMOV UR73, 0x4008 ;  /* 0x0000400800497882 */ /* 0x000fe20000000000 */
        /* <DEDUP_REMOVED lines=11> */
[----:B------:R-:W-:Y:S05]  /*1940*/  @P1 BRA `(.L_x_20) ;  /* 0x0000000000101947 */ /* 0x000fea0003800000 */
[----:B------:R-:W-:Y:S06]  /*1950*/  USHF.L.U32 UR26, UR37, 0x1f, URZ ;  /* 0x0000001f251a7899 */ /* 0x000fec00080006ff */
[----:B-1----:R-:W-:Y:S04]  /*1960*/  MOV R0, UR26 ;  /* 0x0000001a00007c02 */ /* 0x002fe80008000f00 */
[----:B------:R-:W1:Y:S02]  /*1970*/  SYNCS.PHASECHK.TRANS64.TRYWAIT P0, [UR16], R0 ;  /* 0x00000000ff0075a7 */ /* 0x000e640008001110 */
[----:B-1----:R-:W-:Y:S05]  /*1980*/  @!P0 BRA `(.L_x_21) ;  /* 0x0000003400388947 */ /* 0x002fea0003800000 */
.L_x_20:
[----:B------:R3:W-:Y:S01]  /*1990*/  UTCCP.T.S.2CTA.4x32dp128bit tmem[UR40+0x100], gdesc[UR72] ;  /* 0x00010048280079e7 */ /* 0x0007e20009300000 */
[----:B------:R3:W-:Y:S01]  /*19a0*/  UTCCP.T.S.2CTA.4x32dp128bit tmem[UR40+0x104], gdesc[UR70] ;  /* 0x00010446280079e7 */ /* 0x0007e20009300000 */
[----:B------:R3:W-:Y:S01]  /*19b0*/  UTCCP.T.S.2CTA.4x32dp128bit tmem[UR40+0x108], gdesc[UR68] ;  /* 0x00010844280079e7 */ /* 0x0007e20009300000 */
[----:B------:R3:W-:Y:S01]  /*19c0*/  UTCCP.T.S.2CTA.4x32dp128bit tmem[UR40+0x10c], gdesc[UR66] ;  /* 0x00010c42280079e7 */ /* 0x0007e20009300000 */
[----:B------:R3:W-:Y:S01]  /*19d0*/  UTCQMMA.2CTA gdesc[UR62], gdesc[UR64], tmem[UR18], tmem[UR60], idesc[UR61], tmem[UR10], UP4 ;  /* 0x000a3c403e007dea */ /* 0x0007e2000a200312 */
[----:B------:R3:W-:Y:S01]  /*19e0*/  UTCQMMA.2CTA gdesc[UR56], gdesc[UR58], tmem[UR18], tmem[UR54], idesc[UR55], tmem[UR6], UPT ;  /* 0x0006363a38007dea */ /* 0x0007e2000ba00312 */
[----:B------:R3:W-:Y:S01]  /*19f0*/  UTCQMMA.2CTA gdesc[UR50], gdesc[UR52], tmem[UR18], tmem[UR48], idesc[UR49], tmem[UR8], UPT ;  /* 0x0008303432007dea */ /* 0x0007e2000ba00312 */
[----:B------:R-:W-:Y:S01]  /*1a00*/  UPLOP3.LUT UP4, UPT, UPT, UPT, UPT, 0x80, 0x8 ;  /* 0x000000000008789c */ /* 0x000fe20003f8f070 */
[----:B------:R3:W-:Y:S01]  /*1a10*/  UTCQMMA.2CTA gdesc[UR44], gdesc[UR46], tmem[UR18], tmem[UR42], idesc[UR43], tmem[UR4], UPT ;  /* 0x00042a2e2c007dea */ /* 0x0007e2000ba00312 */
[----:B------:R3:W-:Y:S01]  /*1a20*/  UTCBAR.2CTA.MULTICAST [UR34], URZ, UR33 ;  /* 0x000000ff220073e9 */ /* 0x0007e20008200821 */
[----:B------:R-:W-:Y:S02]  /*1a30*/  NOP ;  /* 0x0000000000007918 */ /* 0x000fe40000000000 */
.L_x_19:
[----:B------:R-:W-:Y:S01]  /*1a40*/  UIADD3 UR36, UPT, UPT, UR36, 0x1, URZ ;  /* 0x0000000124247890 */ /* 0x000fe2000fffe0ff */
[----:B------:R-:W-:Y:S01]  /*1a50*/  PLOP3.LUT P1, PT, PT, PT, PT, 0x80, 0x8 ;  /* 0x000000000008781c */ /* 0x000fe20003f2f070 */
[----:B------:R-:W-:Y:S02]  /*1a60*/  UISETP.GT.U32.AND UP3, UPT, UR35, 0x1e, UPT ;  /* 0x0000001e2300788c */ /* 0x000fe4000bf64070 */
[----:B------:R-:W-:Y:S02]  /*1a70*/  UISETP.NE.AND UP2, UPT, UR36, 0x5, UPT ;  /* 0x000000052400788c */ /* 0x000fe4000bf45270 */
[----:B------:R-:W-:Y:S02]  /*1a80*/  UISETP.NE.OR UP3, UPT, UR31, URZ, UP3 ;  /* 0x000000ff1f00728c */ /* 0x000fe40009f65670 */
[----:B------:R-:W-:Y:S02]  /*1a90*/  USEL UR16, URZ, 0x1, UP2 ;  /* 0x00000001ff107887 */ /* 0x000fe40009000000 */
[----:B------:R-:W-:Y:S02]  /*1aa0*/  USEL UR36, UR36, URZ, UP2 ;  /* 0x000000ff24247287 */ /* 0x000fe40009000000 */
[----:B------:R-:W-:Y:S01]  /*1ab0*/  ULOP3.LUT UR37, UR37, UR16, URZ, 0x3c, !UPT ;  /* 0x0000001025257292 */ /* 0x000fe2000f8e3cff */
[----:B------:R-:W-:Y:S01]  /*1ac0*/  PLOP3.LUT P0, PT, PT, PT, UP3, 0x80, 0x8 ;  /* 0x000000000008781c */ /* 0x000fe20003f0f038 */
[----:B------:R-:W-:Y:S03]  /*1ad0*/  UIADD3 UR35, UPT, UPT, UR35, 0x1, URZ ;  /* 0x0000000123237890 */ /* 0x000fe6000fffe0ff */
[----:B------:R-:W-:Y:S02]  /*1ae0*/  @!UP3 USHF.L.U32 UR16, UR37, 0x1f, URZ ;  /* 0x0000001f2510b899 */ /* 0x000fe400080006ff */
[----:B------:R-:W-:Y:S02]  /*1af0*/  @!UP3 ULEA UR26, UR36, UR12, 0x3 ;  /* 0x0000000c241ab291 */ /* 0x000fe4000f8e18ff */
[----:B------:R-:W-:Y:S02]  /*1b00*/  UISETP.NE.AND UP2, UPT, UR35, 0x20, UPT ;  /* 0x000000202300788c */ /* 0x000fe4000bf45270 */
[----:B-1----:R-:W-:Y:S05]  /*1b10*/  IMAD.U32 R0, RZ, RZ, UR16 ;  /* 0x00000010ff007e24 */ /* 0x002fea000f8e00ff */
[----:B------:R4:W5:Y:S02]  /*1b20*/  @!P0 SYNCS.PHASECHK.TRANS64.TRYWAIT P1, [UR26], R0 ;  /* 0x00000000ff0085a7 */ /* 0x000964000802111a */
[----:B------:R-:W-:Y:S05]  /*1b30*/  BRA.U UP2, `(.L_x_22) ;  /* 0xfffffffd02147547 */ /* 0x000fea000b83ffff */
[----:B------:R-:W-:Y:S05]  /*1b40*/  BRA.U UP1, `(.L_x_23) ;  /* 0x0000000101107547 */ /* 0x000fea000b800000 */
[----:B------:R-:W-:Y:S01]  /*1b50*/  UIADD3 UR17, UPT, UPT, UR17, 0x50, URZ ;  /* 0x0000005011117890 */ /* 0x000fe2000fffe0ff */
[----:B------:R-:W-:-:S08]  /*1b60*/  UMOV UR16, 0x3 ;  /* 0x0000000300107882 */ /* 0x000fd00000000000 */
[----:B------:R1:W-:Y:S01]  /*1b70*/  UTCBAR.2CTA.MULTICAST [UR17], URZ, UR16 ;  /* 0x000000ff110073e9 */ /* 0x0003e20008200810 */
[----:B------:R-:W-:Y:S02]  /*1b80*/  NOP ;  /* 0x0000000000007918 */ /* 0x000fe40000000000 */
.L_x_23:
[----:B------:R-:W-:-:S04]  /*1b90*/  UIADD3 UR38, UPT, UPT, UR38, 0x1, URZ ;  /* 0x0000000126267890 */ /* 0x000fc8000fffe0ff */
[----:B------:R-:W-:-:S04]  /*1ba0*/  UISETP.NE.AND UP2, UPT, UR38, 0x2, UPT ;  /* 0x000000022600788c */ /* 0x000fc8000bf45270 */
[----:B------:R-:W-:Y:S02]  /*1bb0*/  USEL UR38, UR38, URZ, UP2 ;  /* 0x000000ff26267287 */ /* 0x000fe40009000000 */
[----:B-1----:R-:W-:Y:S02]  /*1bc0*/  USEL UR16, URZ, 0x1, UP2 ;  /* 0x00000001ff107887 */ /* 0x002fe40009000000 */
[----:B------:R-:W-:-:S04]  /*1bd0*/  UISETP.GE.AND UP2, UPT, UR27, 0x200, UPT ;  /* 0x000002001b00788c */ /* 0x000fc8000bf46270 */
[----:B------:R-:W-:-:S05]  /*1be0*/  LOP3.LUT R5, R5, UR16, RZ, 0x3c, !PT ;  /* 0x0000001005057c12 */ /* 0x000fca000f8e3cff */
[----:B------:R-:W-:Y:S05]  /*1bf0*/  BRA.U !UP2, `(.L_x_24) ;  /* 0xfffffff90aac7547 */ /* 0x000fea000b83ffff */
[----:B------:R-:W-:-:S06]  /*1c00*/  UIADD3 UR38, UPT, UPT, UR38, 0x1, URZ ;  /* 0x0000000126267890 */ /* 0x000fcc000fffe0ff */
[----:B------:R-:W-:Y:S02]  /*1c10*/  MOV R4, UR38 ;  /* 0x0000002600047c02 */ /* 0x000fe40008000f00 */
.L_x_16:
[----:B------:R-:W-:-:S09]  /*1c20*/  UISETP.NE.AND UP0, UPT, UR28, URZ, UPT ;  /* 0x000000ff1c00728c */ /* 0x000fd2000bf05270 */
[----:B------:R-:W-:Y:S05]  /*1c30*/  BRA.U UP0, `(.L_x_25) ;  /* 0x0000000100807547 */ /* 0x000fea000b800000 */
[----:B----4-:R-:W4:Y:S01]  /*1c40*/  S2R R0, SR_CgaCtaId ;  /* 0x0000000000007919 */ /* 0x010f220000008800 */
[----:B------:R-:W-:Y:S02]  /*1c50*/  ISETP.NE.AND P0, PT, R4, 0x2, PT ;  /* 0x000000020400780c */ /* 0x000fe40003f05270 */
[----:B------:R-:W-:Y:S02]  /*1c60*/  MOV R3, 0x400 ;  /* 0x0000040000037802 */ /* 0x000fe40000000f00 */
[----:B------:R-:W-:-:S04]  /*1c70*/  SEL R2, RZ, 0x1, P0 ;  /* 0x00000001ff027807 */ /* 0x000fc80000000000 */
[----:B------:R-:W-:-:S05]  /*1c80*/  LOP3.LUT R2, R5, R2, RZ, 0x3c, !PT ;  /* 0x0000000205027212 */ /* 0x000fca00078e3cff */
[----:B------:R-:W-:Y:S01]  /*1c90*/  IMAD.U32 R2, R2, -0x80000000, RZ ;  /* 0x8000000002027824 */ /* 0x000fe200078e00ff */
[----:B----4-:R-:W-:Y:S02]  /*1ca0*/  LEA R0, R0, R3, 0x18 ;  /* 0x0000000300007211 */ /* 0x010fe400078ec0ff */
[----:B------:R-:W-:-:S05]  /*1cb0*/  SEL R3, R4, RZ, P0 ;  /* 0x000000ff04037207 */ /* 0x000fca0000000000 */
[----:B------:R-:W-:Y:S02]  /*1cc0*/  IMAD R5, R3, 0x8, R0 ;  /* 0x0000000803057824 */ /* 0x000fe400078e0200 */
[----:B------:R-:W-:-:S04]  /*1cd0*/  IMAD.MOV.U32 R3, RZ, RZ, R2 ;  /* 0x000000ffff037224 */ /* 0x000fc800078e0002 */
[----:B------:R4:W5:Y:S03]  /*1ce0*/  SYNCS.PHASECHK.TRANS64.TRYWAIT P0, [R5+URZ+0x60], R3 ;  /* 0x00006003050075a7 */ /* 0x00096600080011ff */
[----:B-----5:R-:W-:Y:S05]  /*1cf0*/  @!P0 NANOSLEEP.SYNCS 0x989680 ;  /* 0x009896800000895d */ /* 0x020fea0003900000 */
[----:B------:R-:W5:Y:S02]  /*1d00*/  @!P0 SYNCS.PHASECHK.TRANS64 P0, [R5+URZ+0x60], R3 ;  /* 0x00006003050085a7 */ /* 0x000f6400080010ff */
[----:B-----5:R-:W-:Y:S05]  /*1d10*/  @P0 BRA `(.L_x_25) ;  /* 0x0000000000480947 */ /* 0x020fea0003800000 */
.L_x_26:
[----:B-----5:R5:W4:Y:S02]  /*1d20*/  SYNCS.PHASECHK.TRANS64.TRYWAIT P0, [R5+URZ+0x60], R3 ;  /* 0x00006003050075a7 */ /* 0x020b2400080011ff */
[----:B----4-:R-:W-:Y:S05]  /*1d30*/  @!P0 NANOSLEEP.SYNCS 0x989680 ;  /* 0x009896800000895d */ /* 0x010fea0003900000 */
[----:B------:R-:W4:Y:S02]  /*1d40*/  @!P0 SYNCS.PHASECHK.TRANS64 P0, [R5+URZ+0x60], R3 ;  /* 0x00006003050085a7 */ /* 0x000f2400080010ff */
[----:B----4-:R-:W-:Y:S05]  /*1d50*/  @!P0 BRA `(.L_x_26) ;  /* 0xfffffffc00f08947 */ /* 0x010fea000383ffff */
[----:B------:R-:W-:Y:S05]  /*1d60*/  BRA `(.L_x_25) ;  /* 0x0000000000347947 */ /* 0x000fea0003800000 */
.L_x_15:
[----:B------:R-:W-:-:S09]  /*1d70*/  UISETP.NE.AND UP0, UPT, UR32, URZ, UPT ;  /* 0x000000ff2000728c */ /* 0x000fd2000bf05270 */
[----:B------:R-:W-:Y:S05]  /*1d80*/  BRA.U UP0, `(.L_x_27) ;  /* 0x0000000100287547 */ /* 0x000fea000b800000 */
[----:B------:R-:W-:Y:S01]  /*1d90*/  UMOV UR5, 0x400 ;  /* 0x0000040000057882 */ /* 0x000fe20000000000 */
[----:B------:R-:W-:Y:S01]  /*1da0*/  UMOV UR4, 0x20 ;  /* 0x0000002000047882 */ /* 0x000fe20000000000 */
[----:B------:R-:W-:Y:S02]  /*1db0*/  ULEA UR5, UR12, UR5, 0x18 ;  /* 0x000000050c057291 */ /* 0x000fe4000f8ec0ff */
[----:B------:R-:W-:-:S04]  /*1dc0*/  UIADD3 UR6, UPT, UPT, -UR4, 0x100000, URZ ;  /* 0x0010000004067890 */ /* 0x000fc8000fffe1ff */
[----:B------:R-:W-:Y:S02]  /*1dd0*/  USHF.L.U32 UR7, UR6, 0xb, URZ ;  /* 0x0000000b06077899 */ /* 0x000fe400080006ff */
[----:B------:R-:W-:Y:S01]  /*1de0*/  USHF.L.U32 UR6, UR6, 0x1, URZ ;  /* 0x0000000106067899 */ /* 0x000fe200080006ff */
[----:B------:R-:W-:Y:S01]  /*1df0*/  ELECT P0, URZ, PT ;  /* 0x0000000000ff782f */ /* 0x000fe20003800000 */
[----:B------:R-:W5:Y:S10]  /*1e00*/  FENCE.VIEW.ASYNC.S ;  /* 0x00000000000073c6 */ /* 0x000f740000000000 */
[----:B-----5:R5:W4:Y:S01]  /*1e10*/  SYNCS.EXCH.64 URZ, [UR5+0x70], UR6 ;  /* 0x0000700605ff75b2 */ /* 0x020b220008000100 */
[----:B------:R-:W-:Y:S01]  /*1e20*/  NOP ;  /* 0x0000000000007918 */ /* 0x000fe20000000000 */
.L_x_27:
[----:B------:R-:W-:Y:S01]  /*1e30*/  NOP ;  /* 0x0000000000007918 */ /* 0x000fe20000000000 */
.L_x_25:
[----:B------:R-:W-:Y:S02]  /*1e40*/  UISETP.NE.AND UP0, UPT, UR32, URZ, UPT ;  /* 0x000000ff2000728c */ /* 0x000fe4000bf05270 */
[----:B------:R-:W-:-:S06]  /*1e50*/  UISETP.GT.AND UP1, UPT, UR32, 0x3, UPT ;  /* 0x000000032000788c */ /* 0x000fcc000bf24270 */
[----:B------:R-:W-:Y:S01]  /*1e60*/  PLOP3.LUT P0, PT, PT, PT, UP1, 0x80, 0x8 ;  /* 0x000000000008781c */ /* 0x000fe20003f0f018 */
[----:B------:R-:W-:-:S12]  /*1e70*/  BRA.U UP0, `(.L_x_28) ;  /* 0x00000001002c7547 */ /* 0x000fd8000b800000 */
[----:B---3-5:R-:W3:Y:S01]  /*1e80*/  S2UR UR5, SR_CgaCtaId ;  /* 0x00000000000579c3 */ /* 0x028ee20000008800 */
[----:B------:R-:W-:Y:S01]  /*1e90*/  UMOV UR6, 0x400 ;  /* 0x0000040000067882 */ /* 0x000fe20000000000 */
[----:B------:R-:W-:Y:S01]  /*1ea0*/  UMOV UR4, 0x20 ;  /* 0x0000002000047882 */ /* 0x000fe20000000000 */
[----:B-1----:R-:W-:Y:S01]  /*1eb0*/  ELECT P1, URZ, PT ;  /* 0x0000000000ff782f */ /* 0x002fe20003820000 */
[----:B---3--:R-:W-:Y:S02]  /*1ec0*/  ULEA UR5, UR5, UR6, 0x18 ;  /* 0x0000000605057291 */ /* 0x008fe4000f8ec0ff */
[----:B------:R-:W-:-:S04]  /*1ed0*/  UIADD3 UR6, UPT, UPT, -UR4, 0x100000, URZ ;  /* 0x0010000004067890 */ /* 0x000fc8000fffe1ff */
[----:B------:R-:W-:Y:S02]  /*1ee0*/  USHF.L.U32 UR7, UR6, 0xb, URZ ;  /* 0x0000000b06077899 */ /* 0x000fe400080006ff */
[----:B------:R-:W-:Y:S01]  /*1ef0*/  USHF.L.U32 UR6, UR6, 0x1, URZ ;  /* 0x0000000106067899 */ /* 0x000fe200080006ff */
[----:B------:R-:W1:Y:S11]  /*1f00*/  FENCE.VIEW.ASYNC.S ;  /* 0x00000000000073c6 */ /* 0x000e760000000000 */
[----:B-1----:R1:W3:Y:S01]  /*1f10*/  SYNCS.EXCH.64 URZ, [UR5+0x70], UR6 ;  /* 0x0000700605ff75b2 */ /* 0x0022e20008000100 */
[----:B------:R-:W-:Y:S01]  /*1f20*/  NOP ;  /* 0x0000000000007918 */ /* 0x000fe20000000000 */
.L_x_28:
[----:B------:R-:W-:Y:S01]  /*1f30*/  NOP ;  /* 0x0000000000007918 */ /* 0x000fe20000000000 */
[----:B------:R-:W-:Y:S01]  /*1f40*/  @P0 NOP ;  /* 0x0000000000000918 */ /* 0x000fe20000000000 */
[----:B------:R-:W-:Y:S05]  /*1f50*/  BRA.U UP1, `(.L_x_29) ;  /* 0x0000002d01607547 */ /* 0x000fea000b800000 */
[----:B------:R-:W-:Y:S05]  /*1f60*/  BRA.U UP0, `(.L_x_30) ;  /* 0x00000001002c7547 */ /* 0x000fea000b800000 */
[----:B-1-3-5:R-:W1:Y:S01]  /*1f70*/  S2UR UR5, SR_CgaCtaId ;  /* 0x00000000000579c3 */ /* 0x02ae620000008800 */
[----:B------:R-:W-:Y:S01]  /*1f80*/  UMOV UR6, 0x400 ;  /* 0x0000040000067882 */ /* 0x000fe20000000000 */
[----:B------:R-:W-:Y:S01]  /*1f90*/  UMOV UR4, 0x20 ;  /* 0x0000002000047882 */ /* 0x000fe20000000000 */
[----:B------:R-:W-:Y:S01]  /*1fa0*/  ELECT P0, URZ, PT ;  /* 0x0000000000ff782f */ /* 0x000fe20003800000 */
[----:B-1----:R-:W-:Y:S02]  /*1fb0*/  ULEA UR5, UR5, UR6, 0x18 ;  /* 0x0000000605057291 */ /* 0x002fe4000f8ec0ff */
[----:B------:R-:W-:-:S04]  /*1fc0*/  UIADD3 UR6, UPT, UPT, -UR4, 0x100000, URZ ;  /* 0x0010000004067890 */ /* 0x000fc8000fffe1ff */
[----:B------:R-:W-:Y:S02]  /*1fd0*/  USHF.L.U32 UR7, UR6, 0xb, URZ ;  /* 0x0000000b06077899 */ /* 0x000fe400080006ff */
[----:B------:R-:W-:Y:S01]  /*1fe0*/  USHF.L.U32 UR6, UR6, 0x1, URZ ;  /* 0x0000000106067899 */ /* 0x000fe200080006ff */
[----:B------:R-:W1:Y:S11]  /*1ff0*/  FENCE.VIEW.ASYNC.S ;  /* 0x00000000000073c6 */ /* 0x000e760000000000 */
[----:B-1----:R1:W3:Y:S01]  /*2000*/  SYNCS.EXCH.64 URZ, [UR5+0x70], UR6 ;  /* 0x0000700605ff75b2 */ /* 0x0022e20008000100 */
[----:B------:R-:W-:Y:S01]  /*2010*/  NOP ;  /* 0x0000000000007918 */ /* 0x000fe20000000000 */
.L_x_30:
[----:B------:R-:W-:Y:S01]  /*2020*/  NOP ;  /* 0x0000000000007918 */ /* 0x000fe20000000000 */
[----:B------:R-:W-:Y:S05]  /*2030*/  BRA.U UP0, `(.L_x_31) ;  /* 0x00000005008c7547 */ /* 0x000fea000b800000 */
[----:B----45:R-:W4:Y:S01]  /*2040*/  S2R R5, SR_CgaCtaId ;  /* 0x0000000000057919 */ /* 0x030f220000008800 */
[----:B---3--:R-:W-:Y:S01]  /*2050*/  NOP ;  /* 0x0000000000007918 */ /* 0x008fe20000000000 */
[----:B------:R-:W-:Y:S02]  /*2060*/  MOV R0, 0x40 ;  /* 0x0000004000007802 */ /* 0x000fe40000000f00 */
[----:B------:R-:W-:Y:S02]  /*2070*/  MOV R4, 0x400 ;  /* 0x0000040000047802 */ /* 0x000fe40000000f00 */
[C---:B----4-:R-:W-:Y:S02]  /*2080*/  LEA R0, R5.reuse, R0, 0x18 ;  /* 0x0000000005007211 */ /* 0x050fe400078ec0ff */
[----:B------:R-:W-:-:S04]  /*2090*/  LEA R4, R5, R4, 0x18 ;  /* 0x0000000405047211 */ /* 0x000fc800078ec0ff */
[----:B------:R-:W3:Y:S02]  /*20a0*/  LDS.U8 R0, [R0] ;  /* 0x0000000000007984 */ /* 0x000ee40000000000 */
[----:B---3--:R-:W-:-:S13]  /*20b0*/  ISETP.NE.AND P0, PT, R0, RZ, PT ;  /* 0x000000ff0000720c */ /* 0x008fda0003f05270 */
[----:B------:R-:W-:Y:S05]  /*20c0*/  @P0 BRA `(.L_x_32) ;  /* 0x0000000400500947 */ /* 0x000fea0003800000 */
[C---:B------:R-:W-:Y:S02]  /*20d0*/  LOP3.LUT R0, R5.reuse, 0x1, RZ, 0xc0, !PT ;  /* 0x0000000105007812 */ /* 0x040fe400078ec0ff */
[----:B------:R-:W-:Y:S02]  /*20e0*/  LOP3.LUT R10, R5, 0x1, RZ, 0x3c, !PT ;  /* 0x00000001050a7812 */ /* 0x000fe400078e3cff */
[----:B-1----:R-:W-:-:S13]  /*20f0*/  ISETP.NE.U32.AND P1, PT, R0, 0x1, PT ;  /* 0x000000010000780c */ /* 0x002fda0003f25070 */
[----:B------:R-:W-:Y:S05]  /*2100*/  @!P1 BRA `(.L_x_33) ;  /* 0x0000000000c49947 */ /* 0x000fea0003800000 */
[----:B------:R-:W-:Y:S01]  /*2110*/  ELECT P0, URZ, PT ;  /* 0x0000000000ff782f */ /* 0x000fe20003800000 */
[----:B------:R-:W-:-:S12]  /*2120*/  BSSY B0, `(.L_x_33) ;  /* 0x000002f000007945 */ /* 0x000fd80003800000 */
[----:B------:R-:W-:Y:S05]  /*2130*/  @!P0 BRA `(.L_x_34) ;  /* 0x0000000000b48947 */ /* 0x000fea0003800000 */
[----:B------:R-:W-:-:S05]  /*2140*/  UMOV UR4, 0x10 ;  /* 0x0000001000047882 */ /* 0x000fca0000000000 */
[----:B------:R-:W-:Y:S04]  /*2150*/  DEPBAR.LE SB1, 0x36 ;  /* 0x00009d800000791a */ /* 0x000fe80000000000 */
[----:B------:R-:W1:Y:S02]  /*2160*/  UTCATOMSWS.2CTA.FIND_AND_SET.ALIGN UP0, UR4, UR4 ;  /* 0x00000004000475e3 */ /* 0x000e640008200800 */
[----:B-1----:R-:W-:Y:S01]  /*2170*/  PLOP3.LUT P0, PT, PT, PT, UP0, 0x80, 0x8 ;  /* 0x000000000008781c */ /* 0x002fe20003f0f008 */
[----:B------:R-:W-:-:S03]  /*2180*/  IMAD.U32 R13, RZ, RZ, UR4 ;  /* 0x00000004ff0d7e24 */ /* 0x000fc6000f8e00ff */
[----:B------:R-:W-:-:S04]  /*2190*/  SEL R0, RZ, 0xffffffff, !P0 ;  /* 0xffffffffff007807 */ /* 0x000fc80004000000 */
[----:B------:R-:W-:-:S13]  /*21a0*/  ISETP.NE.AND P0, PT, R0, RZ, PT ;  /* 0x000000ff0000720c */ /* 0x000fda0003f05270 */
[----:B------:R-:W-:Y:S05]  /*21b0*/  @P0 BRA `(.L_x_35) ;  /* 0x0000000000240947 */ /* 0x000fea0003800000 */
.L_x_36:
[----:B------:R-:W-:Y:S05]  /*21c0*/  NANOSLEEP 0x64 ;  /* 0x000000640000795d */ /* 0x000fea0003800000 */
[----:B------:R-:W-:-:S05]  /*21d0*/  UMOV UR4, 0x10 ;  /* 0x0000001000047882 */ /* 0x000fca0000000000 */
[----:B------:R-:W-:Y:S04]  /*21e0*/  DEPBAR.LE SB1, 0x36 ;  /* 0x00009d800000791a */ /* 0x000fe80000000000 */
[----:B------:R-:W1:Y:S02]  /*21f0*/  UTCATOMSWS.2CTA.FIND_AND_SET.ALIGN UP0, UR4, UR4 ;  /* 0x00000004000475e3 */ /* 0x000e640008200800 */
[----:B-1----:R-:W-:Y:S01]  /*2200*/  PLOP3.LUT P0, PT, PT, PT, UP0, 0x80, 0x8 ;  /* 0x000000000008781c */ /* 0x002fe20003f0f008 */
[----:B------:R-:W-:-:S03]  /*2210*/  IMAD.U32 R13, RZ, RZ, UR4 ;  /* 0x00000004ff0d7e24 */ /* 0x000fc6000f8e00ff */
[----:B------:R-:W-:-:S04]  /*2220*/  SEL R0, RZ, 0xffffffff, !P0 ;  /* 0xffffffffff007807 */ /* 0x000fc80004000000 */
[----:B------:R-:W-:-:S13]  /*2230*/  ISETP.NE.AND P0, PT, R0, RZ, PT ;  /* 0x000000ff0000720c */ /* 0x000fda0003f05270 */
[----:B------:R-:W-:Y:S05]  /*2240*/  @!P0 BRA `(.L_x_36) ;  /* 0xfffffffc00dc8947 */ /* 0x000fea000383ffff */
.L_x_35:
[----:B------:R-:W-:Y:S01]  /*2250*/  MOV R0, 0x60 ;  /* 0x0000006000007802 */ /* 0x000fe20000000f00 */
[----:B------:R-:W-:Y:S02]  /*2260*/  VIADD R7, R4, 0x78 ;  /* 0x0000007804077836 */ /* 0x000fe40000000000 */
[----:B------:R-:W-:Y:S01]  /*2270*/  IMAD.MOV.U32 R8, RZ, RZ, 0x4 ;  /* 0x00000004ff087424 */ /* 0x000fe200078e00ff */
[----:B------:R-:W-:Y:S02]  /*2280*/  LEA R11, R5, R0, 0x18 ;  /* 0x00000000050b7211 */ /* 0x000fe400078ec0ff */
[----:B------:R-:W-:-:S03]  /*2290*/  MOV R0, 0x58 ;  /* 0x0000005800007802 */ /* 0x000fc60000000f00 */
[----:B------:R-:W1:Y:S01]  /*22a0*/  LDS R14, [R11] ;  /* 0x000000000b0e7984 */ /* 0x000e620000000800 */
[----:B------:R-:W-:Y:S01]  /*22b0*/  LEA R3, R5, R0, 0x18 ;  /* 0x0000000005037211 */ /* 0x000fe200078ec0ff */
[----:B-1----:R-:W-:-:S04]  /*22c0*/  IMAD.U32 R14, R14, -0x80000000, RZ ;  /* 0x800000000e0e7824 */ /* 0x002fc800078e00ff */
[----:B------:R-:W1:Y:S02]  /*22d0*/  SYNCS.PHASECHK.TRANS64.TRYWAIT P0, [R3+URZ], R14 ;  /* 0x0000000e030075a7 */ /* 0x000e6400080011ff */
[----:B-1----:R-:W-:Y:S05]  /*22e0*/  @P0 BRA `(.L_x_37) ;  /* 0x0000000000080947 */ /* 0x002fea0003800000 */
[----:B------:R-:W1:Y:S02]  /*22f0*/  SYNCS.PHASECHK.TRANS64.TRYWAIT P0, [R3+URZ], R14 ;  /* 0x0000000e030075a7 */ /* 0x000e6400080011ff */
[----:B-1----:R-:W-:Y:S05]  /*2300*/  @!P0 BRA `(.L_x_38) ;  /* 0x0000002800f88947 */ /* 0x002fea0003800000 */
.L_x_37:
[C---:B-1----:R-:W-:Y:S01]  /*2310*/  PRMT R3, R10.reuse, 0x654, R3 ;  /* 0x000006540a037816 */ /* 0x042fe20000000003 */
[C---:B------:R-:W-:Y:S01]  /*2320*/  IMAD.SHL.U32 R9, R13.reuse, 0x20, RZ ;  /* 0x000000200d097824 */ /* 0x040fe200078e00ff */
[----:B------:R-:W-:Y:S01]  /*2330*/  PRMT R2, R10, 0x654, R7 ;  /* 0x000006540a027816 */ /* 0x000fe20000000007 */
[----:B------:R-:W-:Y:S01]  /*2340*/  IMAD.MOV.U32 R6, RZ, RZ, 0xffff ;  /* 0x0000ffffff067424 */ /* 0x000fe200078e00ff */
[----:B------:R1:W-:Y:S01]  /*2350*/  SYNCS.ARRIVE.TRANS64.RED RZ, [R3+URZ], R8 ;  /* 0x0000000803ff79a7 */ /* 0x0003e200080004ff */
[----:B------:R-:W-:Y:S01]  /*2360*/  IMAD.MOV.U32 R0, RZ, RZ, 0x1 ;  /* 0x00000001ff007424 */ /* 0x000fe200078e00ff */
[----:B------:R3:W-:Y:S01]  /*2370*/  STS [R4+0x78], R9 ;  /* 0x0000780904007388 */ /* 0x0007e20000000800 */
[----:B------:R-:W-:Y:S01]  /*2380*/  VIADD R7, R13, 0x10 ;  /* 0x000000100d077836 */ /* 0x000fe20000000000 */
[----:B------:R-:W-:Y:S02]  /*2390*/  SHF.L.U32 R6, R6, R13, RZ ;  /* 0x0000000d06067219 */ /* 0x000fe400000006ff */
[----:B------:R3:W-:Y:S02]  /*23a0*/  STAS [R2.64], R13 ;  /* 0x0000000d02007dbd */ /* 0x0007e4000c0008ff */
[----:B------:R-:W-:-:S04]  /*23b0*/  SHF.L.U32 R7, R0, R7, RZ ;  /* 0x0000000700077219 */ /* 0x000fc800000006ff */
[----:B------:R-:W-:Y:S02]  /*23c0*/  LOP3.LUT R6, R7, R6, RZ, 0xfc, !PT ;  /* 0x0000000607067212 */ /* 0x000fe400078efcff */
[----:B-1----:R-:W-:-:S04]  /*23d0*/  MOV R8, 0x50 ;  /* 0x0000005000087802 */ /* 0x002fc80000000f00 */
[----:B------:R-:W-:-:S05]  /*23e0*/  LEA R7, R5, R8, 0x18 ;  /* 0x0000000805077211 */ /* 0x000fca00078ec0ff */
[----:B------:R3:W-:Y:S04]  /*23f0*/  ATOMS.OR RZ, [R7], R6 ;  /* 0x0000000607ff738c */ /* 0x0007e80003000000 */
[----:B------:R3:W-:Y:S02]  /*2400*/  ATOMS.XOR RZ, [R11], R0 ;  /* 0x000000000bff738c */ /* 0x0007e40003800000 */
.L_x_34:
[----:B--2---:R-:W-:Y:S05]  /*2410*/  BSYNC B0 ;  /* 0x0000000000007941 */ /* 0x004fea0003800000 */
.L_x_33:
[----:B------:R-:W-:Y:S05]  /*2420*/  @P1 BRA `(.L_x_39) ;  /* 0x0000000000881947 */ /* 0x000fea0003800000 */
[----:B------:R-:W-:Y:S05]  /*2430*/  WARPSYNC.ALL ;  /* 0x0000000000007948 */ /* 0x000fea0003800000 */
[----:B------:R-:W-:Y:S01]  /*2440*/  NOP ;  /* 0x0000000000007918 */ /* 0x000fe20000000000 */
[----:B------:R-:W-:-:S13]  /*2450*/  ELECT P0, URZ, PT ;  /* 0x0000000000ff782f */ /* 0x000fda0003800000 */
[----:B------:R-:W-:Y:S05]  /*2460*/  @!P0 BRA `(.L_x_39) ;  /* 0x0000000000788947 */ /* 0x000fea0003800000 */
[----:B---3--:R-:W-:Y:S02]  /*2470*/  MOV R0, 0x60 ;  /* 0x0000006000007802 */ /* 0x008fe40000000f00 */
[----:B------:R-:W-:Y:S02]  /*2480*/  MOV R2, 0x58 ;  /* 0x0000005800027802 */ /* 0x000fe40000000f00 */
[C---:B------:R-:W-:Y:S02]  /*2490*/  LEA R7, R5.reuse, R0, 0x18 ;  /* 0x0000000005077211 */ /* 0x040fe400078ec0ff */
[----:B------:R-:W-:-:S03]  /*24a0*/  LEA R3, R5, R2, 0x18 ;  /* 0x0000000205037211 */ /* 0x000fc600078ec0ff */
[----:B------:R-:W1:Y:S02]  /*24b0*/  LDS R0, [R7] ;  /* 0x0000000007007984 */ /* 0x000e640000000800 */
[----:B-1----:R-:W-:-:S04]  /*24c0*/  IMAD.U32 R8, R0, -0x80000000, RZ ;  /* 0x8000000000087824 */ /* 0x002fc800078e00ff */
[----:B------:R-:W1:Y:S02]  /*24d0*/  SYNCS.PHASECHK.TRANS64.TRYWAIT P0, [R3+URZ], R8 ;  /* 0x00000008030075a7 */ /* 0x000e6400080011ff */
[----:B-1----:R-:W-:Y:S05]  /*24e0*/  @P0 BRA `(.L_x_40) ;  /* 0x0000000000080947 */ /* 0x002fea0003800000 */
[----:B------:R-:W1:Y:S02]  /*24f0*/  SYNCS.PHASECHK.TRANS64.TRYWAIT P0, [R3+URZ], R8 ;  /* 0x00000008030075a7 */ /* 0x000e6400080011ff */
[----:B-1----:R-:W-:Y:S05]  /*2500*/  @!P0 BRA `(.L_x_41) ;  /* 0x0000002800908947 */ /* 0x002fea0003800000 */
.L_x_40:
[----:B------:R-:W3:Y:S01]  /*2510*/  LDS R13, [R4+0x78] ;  /* 0x00007800040d7984 */ /* 0x000ee20000000800 */
[----:B------:R-:W-:Y:S01]  /*2520*/  IMAD.MOV.U32 R2, RZ, RZ, 0xffff ;  /* 0x0000ffffff027424 */ /* 0x000fe200078e00ff */
[----:B-1----:R-:W-:Y:S01]  /*2530*/  PRMT R3, R10, 0x654, R3 ;  /* 0x000006540a037816 */ /* 0x002fe20000000003 */
[----:B------:R-:W-:Y:S02]  /*2540*/  IMAD.MOV.U32 R0, RZ, RZ, 0x1 ;  /* 0x00000001ff007424 */ /* 0x000fe400078e00ff */
[C---:B---3--:R-:W-:Y:S01]  /*2550*/  IMAD.SHL.U32 R11, R13.reuse, 0x20, RZ ;  /* 0x000000200d0b7824 */ /* 0x048fe200078e00ff */
[----:B------:R-:W-:Y:S01]  /*2560*/  SHF.L.U32 R2, R2, R13, RZ ;  /* 0x0000000d02027219 */ /* 0x000fe200000006ff */
[----:B------:R-:W-:-:S03]  /*2570*/  VIADD R9, R13, 0x10 ;  /* 0x000000100d097836 */ /* 0x000fc60000000000 */
[----:B------:R1:W-:Y:S01]  /*2580*/  STS [R4+0x78], R11 ;  /* 0x0000780b04007388 */ /* 0x0003e20000000800 */
[----:B------:R-:W-:Y:S02]  /*2590*/  MOV R6, 0x50 ;  /* 0x0000005000067802 */ /* 0x000fe40000000f00 */
[----:B------:R-:W-:Y:S02]  /*25a0*/  SHF.L.U32 R9, R0, R9, RZ ;  /* 0x0000000900097219 */ /* 0x000fe400000006ff */
[----:B------:R-:W-:Y:S02]  /*25b0*/  LEA R5, R5, R6, 0x18 ;  /* 0x0000000605057211 */ /* 0x000fe400078ec0ff */
[----:B------:R-:W-:-:S05]  /*25c0*/  LOP3.LUT R2, R9, R2, RZ, 0xfc, !PT ;  /* 0x0000000209027212 */ /* 0x000fca00078efcff */
[----:B------:R1:W-:Y:S01]  /*25d0*/  ATOMS.OR RZ, [R5], R2 ;  /* 0x0000000205ff738c */ /* 0x0003e20003000000 */
[----:B------:R1:W-:Y:S03]  /*25e0*/  SYNCS.ARRIVE.TRANS64.RED.A1T0 RZ, [R3+URZ], RZ ;  /* 0x000000ff03ff79a7 */ /* 0x0003e600081004ff */
[----:B------:R1:W-:Y:S01]  /*25f0*/  ATOMS.XOR RZ, [R7], R0 ;  /* 0x0000000007ff738c */ /* 0x0003e20003800000 */
[----:B------:R-:W-:Y:S05]  /*2600*/  BRA `(.L_x_39) ;  /* 0x0000000000107947 */ /* 0x000fea0003800000 */
.L_x_32:
[----:B------:R-:W-:Y:S02]  /*2610*/  MOV R3, 0xffffffff ;  /* 0xffffffff00037802 */ /* 0x000fe40000000f00 */
[----:B------:R-:W-:-:S03]  /*2620*/  MOV R2, 0x2650 ;  /* 0x0000265000027802 */ /* 0x000fc60000000f00 */
[----:B------:R3:W-:Y:S04]  /*2630*/  STS [R4+0x78], R3 ;  /* 0x0000780304007388 */ /* 0x0007e80000000800 */
[----:B-123--:R-:W-:Y:S05]  /*2640*/  CALL.REL.NOINC `($__internal_1_$__cuda_sm10x_tcgen05_guardrail_trap_phase_invalid_during_alloc) ;  /* 0x0000002800987944 */ /* 0x00efea0003c00000 */
.L_x_39:
[----:B------:R-:W-:Y:S05]  /*2650*/  WARPSYNC.ALL ;  /* 0x0000000000007948 */ /* 0x000fea0003800000 */
[----:B------:R-:W-:Y:S01]  /*2660*/  NOP ;  /* 0x0000000000007918 */ /* 0x000fe20000000000 */
.L_x_31:
[----:B---3--:R-:W3:Y:S08]  /*2670*/  S2UR UR10, SR_CgaCtaId ;  /* 0x00000000000a79c3 */ /* 0x008ef00000008800 */
[----:B----4-:R-:W-:Y:S06]  /*2680*/  BAR.SYNC.DEFER_BLOCKING 0x2, 0xa0 ;  /* 0x0082800000007b1d */ /* 0x010fec0000010000 */
[----:B------:R-:W-:-:S02]  /*2690*/  UMOV UR9, 0x400 ;  /* 0x0000040000097882 */ /* 0x000fc40000000000 */
[----:B------:R-:W4:Y:S01]  /*26a0*/  S2UR UR19, SR_CTAID.Z ;  /* 0x00000000001379c3 */ /* 0x000f220000002700 */
[----:B---3--:R-:W-:Y:S02]  /*26b0*/  ULEA UR9, UR10, UR9, 0x18 ;  /* 0x000000090a097291 */ /* 0x008fe4000f8ec0ff */
[----:B----4-:R-:W-:-:S07]  /*26c0*/  UISETP.GT.U32.AND UP0, UPT, UR19, 0x1ff, UPT ;  /* 0x000001ff1300788c */ /* 0x010fce000bf04070 */
[----:B-1---5:R-:W1:Y:S02]  /*26d0*/  LDS R0, [UR9+0x78] ;  /* 0x00007809ff007984 */ /* 0x022e640008000800 */
[----:B-1----:R-:W-:Y:S01]  /*26e0*/  R2UR UR20, R0 ;  /* 0x00000000001472ca */ /* 0x002fe200000e0000 */
[----:B------:R-:W-:-:S14]  /*26f0*/  BRA.U UP0, `(.L_x_42) ;  /* 0x00000021005c7547 */ /* 0x000fdc000b800000 */
[----:B------:R-:W1:Y:S01]  /*2700*/  LDCU.64 UR4, c[0x0][0x6c0] ;  /* 0x0000d800ff0477ac */ /* 0x000e620008000a00 */
[----:B------:R-:W-:Y:S01]  /*2710*/  HFMA2 R70, -RZ, RZ, 0, 0 ;  /* 0x00000000ff467431 */ /* 0x000fe200000001ff */
[----:B------:R-:W3:Y:S01]  /*2720*/  LDCU UR8, c[0x0][0x6d0] ;  /* 0x0000da00ff0877ac */ /* 0x000ee20008000800 */
[----:B------:R-:W4:Y:S01]  /*2730*/  LDCU UR12, c[0x0][0x374] ;  /* 0x00006e80ff0c77ac */ /* 0x000f220008000800 */
[----:B------:R-:W4:Y:S01]  /*2740*/  LDCU UR11, c[0x0][0x370] ;  /* 0x00006e00ff0b77ac */ /* 0x000f220008000800 */
[----:B------:R-:W-:Y:S02]  /*2750*/  UISETP.NE.AND UP0, UPT, UR10, UR29, UPT ;  /* 0x0000001d0a00728c */ /* 0x000fe4000bf05270 */
[----:B-1----:R-:W-:Y:S02]  /*2760*/  UIMAD.WIDE.U32 UR6, UR19, UR5, URZ ;  /* 0x00000005130672a5 */ /* 0x002fe4000f8e00ff */
[----:B------:R-:W-:Y:S02]  /*2770*/  UISETP.LT.AND UP0, UPT, UR10, URZ, UP0 ;  /* 0x000000ff0a00728c */ /* 0x000fe40008701270 */
[----:B------:R-:W-:Y:S01]  /*2780*/  UIADD3 UR5, UPT, UPT, UR19, -UR7, URZ ;  /* 0x8000000713057290 */ /* 0x000fe2000fffe0ff */
[----:B------:R-:W1:Y:S03]  /*2790*/  LDCU.64 UR24, c[0x0][0x348] ;  /* 0x00006900ff1877ac */ /* 0x000e660008000a00 */
[----:B------:R-:W-:-:S02]  /*27a0*/  USHF.R.U32.HI UR5, URZ, UR23, UR5 ;  /* 0x00000017ff057299 */ /* 0x000fc40008011605 */
[----:B----4-:R-:W-:Y:S02]  /*27b0*/  UIMAD UR11, UR12, UR11, URZ ;  /* 0x0000000b0c0b72a4 */ /* 0x010fe4000f8e02ff */
[----:B------:R-:W-:-:S04]  /*27c0*/  UIADD3 UR5, UPT, UPT, UR7, UR5, URZ ;  /* 0x0000000507057290 */ /* 0x000fc8000fffe0ff */
[----:B--2---:R-:W-:-:S04]  /*27d0*/  USHF.R.U32.HI UR6, URZ, UR22, UR5 ;  /* 0x00000016ff067299 */ /* 0x004fc80008011605 */
[----:B------:R-:W-:-:S04]  /*27e0*/  UIADD3 UR6, UPT, UPT, -UR6, URZ, URZ ;  /* 0x000000ff06067290 */ /* 0x000fc8000fffe1ff */
[----:B------:R-:W-:Y:S01]  /*27f0*/  UIMAD UR6, UR4, UR6, UR19 ;  /* 0x00000006040672a4 */ /* 0x000fe2000f8e0213 */
[----:B------:R-:W2:Y:S03]  /*2800*/  LDCU.64 UR4, c[0x0][0x6d8] ;  /* 0x0000db00ff0477ac */ /* 0x000ea60008000a00 */
[----:B---3--:R-:W-:-:S04]  /*2810*/  UIMAD.WIDE.U32 UR8, UR6, UR8, URZ ;  /* 0x00000008060872a5 */ /* 0x008fc8000f8e00ff */
[----:B------:R-:W-:-:S04]  /*2820*/  UIADD3 UR7, UPT, UPT, UR6, -UR9, URZ ;  /* 0x8000000906077290 */ /* 0x000fc8000fffe0ff */
[----:B------:R-:W-:-:S03]  /*2830*/  USHF.R.U32.HI UR7, URZ, UR21, UR7 ;  /* 0x00000015ff077299 */ /* 0x000fc60008011607 */
[----:B------:R-:W3:Y:S01]  /*2840*/  S2UR UR8, SR_CTAID.X ;  /* 0x00000000000879c3 */ /* 0x000ee20000002500 */
[----:B------:R-:W-:-:S04]  /*2850*/  UIADD3 UR9, UPT, UPT, UR9, UR7, URZ ;  /* 0x0000000709097290 */ /* 0x000fc8000fffe0ff */
[----:B------:R-:W-:-:S03]  /*2860*/  USHF.R.U32.HI UR9, URZ, UR15, UR9 ;  /* 0x0000000fff097299 */ /* 0x000fc60008011609 */
[----:B------:R-:W4:Y:S01]  /*2870*/  S2UR UR7, SR_CgaCtaId ;  /* 0x00000000000779c3 */ /* 0x000f220000008800 */
[----:B--2---:R-:W-:Y:S02]  /*2880*/  UIMAD.WIDE.U32 UR16, UR9, UR5, URZ ;  /* 0x00000005091072a5 */ /* 0x004fe4000f8e00ff */
[----:B------:R-:W-:-:S04]  /*2890*/  USHF.R.U32.HI UR16, URZ, 0x1, UR30 ;  /* 0x00000001ff107899 */ /* 0x000fc8000801161e */
[----:B------:R-:W-:Y:S01]  /*28a0*/  UIADD3 UR10, UPT, UPT, UR16, -0x1, URZ ;  /* 0xffffffff100a7890 */ /* 0x000fe2000fffe0ff */
[----:B------:R-:W-:Y:S01]  /*28b0*/  UMOV UR5, UR17 ;  /* 0x0000001100057c82 */ /* 0x000fe20008000000 */
[----:B------:R-:W-:Y:S02]  /*28c0*/  @!UP0 UIADD3 UR10, UPT, UPT, UR16, URZ, URZ ;  /* 0x000000ff100a8290 */ /* 0x000fe4000fffe0ff */
[----:B------:R-:W-:Y:S01]  /*28d0*/  UIADD3 UR33, UPT, UPT, UR9, -UR5, URZ ;  /* 0x8000000509217290 */ /* 0x000fe2000fffe0ff */
[----:B------:R-:W-:Y:S01]  /*28e0*/  UMOV UR17, 0x400 ;  /* 0x0000040000117882 */ /* 0x000fe20000000000 */
[----:B------:R-:W-:Y:S02]  /*28f0*/  UMOV UR16, URZ ;  /* 0x000000ff00107c82 */ /* 0x000fe40008000000 */
[----:B------:R-:W-:Y:S02]  /*2900*/  USHF.R.U32.HI UR33, URZ, UR14, UR33 ;  /* 0x0000000eff217299 */ /* 0x000fe40008011621 */
[----:B---3--:R-:W-:-:S02]  /*2910*/  USHF.L.U32 UR12, UR8, 0x7, URZ ;  /* 0x00000007080c7899 */ /* 0x008fc400080006ff */
[----:B------:R-:W-:Y:S01]  /*2920*/  UIADD3 UR33, UPT, UPT, UR5, UR33, URZ ;  /* 0x0000002105217290 */ /* 0x000fe2000fffe0ff */
[----:B------:R-:W2:Y:S03]  /*2930*/  LDCU UR5, c[0x0][0x378] ;  /* 0x00006f00ff0577ac */ /* 0x000ea60008000800 */
[----:B------:R-:W-:Y:S02]  /*2940*/  USHF.R.U32.HI UR33, URZ, UR13, UR33 ;  /* 0x0000000dff217299 */ /* 0x000fe40008011621 */
[----:B----4-:R-:W-:Y:S02]  /*2950*/  ULEA UR7, UR7, UR17, 0x18 ;  /* 0x0000001107077291 */ /* 0x010fe4000f8ec0ff */
[----:B------:R-:W-:Y:S02]  /*2960*/  UIADD3 UR33, UPT, UPT, -UR33, URZ, URZ ;  /* 0x000000ff21217290 */ /* 0x000fe4000fffe1ff */
[----:B------:R-:W-:-:S02]  /*2970*/  ULOP3.LUT UR12, UR12, 0x80, URZ, 0xc0, !UPT ;  /* 0x000000800c0c7892 */ /* 0x000fc4000f8ec0ff */
[----:B------:R-:W-:Y:S01]  /*2980*/  UIMAD UR33, UR4, UR33, UR9 ;  /* 0x00000021042172a4 */ /* 0x000fe2000f8e0209 */
[----:B------:R-:W3:Y:S01]  /*2990*/  LDCU UR4, c[0x0][0x6cc] ;  /* 0x0000d980ff0477ac */ /* 0x000ee20008000800 */
[----:B--2---:R-:W-:Y:S02]  /*29a0*/  UIMAD UR5, UR11, UR5, URZ ;  /* 0x000000050b0572a4 */ /* 0x004fe4000f8e02ff */
[----:B------:R-:W-:Y:S02]  /*29b0*/  UIADD3 UR9, UPT, UPT, -UR9, URZ, URZ ;  /* 0x000000ff09097290 */ /* 0x000fe4000fffe1ff */
[----:B------:R-:W-:Y:S02]  /*29c0*/  ULEA.HI UR18, UR5, UR5, URZ, 0x1 ;  /* 0x0000000505127291 */ /* 0x000fe4000f8f08ff */
[----:B------:R-:W-:Y:S02]  /*29d0*/  UIADD3 UR11, UPT, UPT, UR10, UR10, URZ ;  /* 0x0000000a0a0b7290 */ /* 0x000fe4000fffe0ff */
[----:B------:R-:W-:Y:S01]  /*29e0*/  USHF.R.S32.HI UR18, URZ, 0x1, UR18 ;  /* 0x00000001ff127899 */ /* 0x000fe20008011412 */
[----:B------:R-:W-:Y:S01]  /*29f0*/  UMOV UR17, URZ ;  /* 0x000000ff00117c82 */ /* 0x000fe20008000000 */
[----:B-1-3--:R-:W-:-:S12]  /*2a00*/  UIMAD UR6, UR4, UR9, UR6 ;  /* 0x00000009040672a4 */ /* 0x00afd8000f8e0206 */
.L_x_47:
[----:B------:R-:W-:Y:S01]  /*2a10*/  ULEA UR4, UR16, UR7, 0x3 ;  /* 0x0000000710047291 */ /* 0x000fe2000f8e18ff */
[----:B------:R-:W-:Y:S01]  /*2a20*/  IMAD.U32 R2, R70, -0x80000000, RZ ;  /* 0x8000000046027824 */ /* 0x000fe200078e00ff */
[----:B-1----:R-:W1:Y:S01]  /*2a30*/  S2R R3, SR_TID.X ;  /* 0x0000000000037919 */ /* 0x002e620000002100 */
[----:B------:R-:W2:Y:S01]  /*2a40*/  S2UR UR27, SR_CgaCtaId ;  /* 0x00000000001b79c3 */ /* 0x000ea20000008800 */
[----:B------:R-:W-:Y:S01]  /*2a50*/  UIADD3 UR6, UPT, UPT, UR6, UR6, URZ ;  /* 0x0000000606067290 */ /* 0x000fe2000fffe0ff */
[----:B------:R-:W-:Y:S01]  /*2a60*/  UMOV UR5, 0x400 ;  /* 0x0000040000057882 */ /* 0x000fe20000000000 */
[----:B------:R-:W-:Y:S02]  /*2a70*/  UIADD3 UR36, UP1, UPT, UR24, 0x2c0, URZ ;  /* 0x000002c018247890 */ /* 0x000fe4000ff3e0ff */
[----:B------:R-:W-:Y:S01]  /*2a80*/  ULOP3.LUT UR9, UR6, 0x1, UR8, 0xf8, !UPT ;  /* 0x0000000106097892 */ /* 0x000fe2000f8ef808 */
[----:B------:R-:W3:Y:S01]  /*2a90*/  SYNCS.PHASECHK.TRANS64.TRYWAIT P0, [UR4+0x50], R2 ;  /* 0x00005002ff0075a7 */ /* 0x000ee20008001104 */
[----:B------:R-:W-:-:S02]  /*2aa0*/  UIADD3 UR34, UP0, UPT, UR24, 0x240, URZ ;  /* 0x0000024018227890 */ /* 0x000fc4000ff1e0ff */
[----:B------:R-:W-:Y:S02]  /*2ab0*/  ULEA.HI UR6, UR6, UR9, URZ, 0x1 ;  /* 0x0000000906067291 */ /* 0x000fe4000f8f08ff */
[----:B------:R-:W-:Y:S02]  /*2ac0*/  UIADD3.X UR37, UPT, UPT, URZ, UR25, URZ, UP1, !UPT ;  /* 0x00000019ff257290 */ /* 0x000fe40008ffe4ff */
[----:B------:R-:W-:Y:S02]  /*2ad0*/  UIADD3.X UR35, UPT, UPT, URZ, UR25, URZ, UP0, !UPT ;  /* 0x00000019ff237290 */ /* 0x000fe400087fe4ff */
[----:B------:R-:W-:Y:S01]  /*2ae0*/  UPLOP3.LUT UP2, UPT, UPT, UPT, UPT, 0x80, 0x8 ;  /* 0x000000000008789c */ /* 0x000fe20003f4f070 */
[----:B------:R-:W4:Y:S01]  /*2af0*/  LDCU UR31, c[0x0][0x6e4] ;  /* 0x0000dc80ff1f77ac */ /* 0x000f220008000800 */
[----:B--2---:R-:W-:Y:S01]  /*2b00*/  ULEA UR27, UR27, UR5, 0x18 ;  /* 0x000000051b1b7291 */ /* 0x004fe2000f8ec0ff */
[----:B------:R-:W2:Y:S01]  /*2b10*/  S2UR UR10, SR_CgaCtaId ;  /* 0x00000000000a79c3 */ /* 0x000ea20000008800 */
[----:B------:R-:W-:-:S02]  /*2b20*/  USHF.R.U32.HI UR5, URZ, 0x1, UR6 ;  /* 0x00000001ff057899 */ /* 0x000fc40008011606 */
[----:B------:R-:W-:Y:S01]  /*2b30*/  ULOP3.LUT UR6, UR6, 0xfffffffe, URZ, 0xc0, !UPT ;  /* 0xfffffffe06067892 */ /* 0x000fe2000f8ec0ff */
[----:B-1----:R-:W-:Y:S01]  /*2b40*/  SHF.R.U32.HI R0, RZ, 0x5, R3 ;  /* 0x00000005ff007819 */ /* 0x002fe20000011603 */
[----:B------:R-:W-:Y:S02]  /*2b50*/  IMAD.SHL.U32 R3, R3, 0x80, RZ ;  /* 0x0000008003037824 */ /* 0x000fe400078e00ff */
[----:B------:R-:W-:Y:S01]  /*2b60*/  UISETP.NE.AND UP1, UPT, UR9, UR6, UPT ;  /* 0x000000060900728c */ /* 0x000fe2000bf25270 */
[----:B------:R-:W-:Y:S01]  /*2b70*/  R2UR UR32, R0 ;  /* 0x00000000002072ca */ /* 0x000fe200000e0000 */
[----:B------:R-:W-:Y:S01]  /*2b80*/  UIADD3 UR6, UPT, UPT, UR5, -0x1, URZ ;  /* 0xffffffff05067890 */ /* 0x000fe2000fffe0ff */
[----:B------:R-:W-:Y:S01]  /*2b90*/  LOP3.LUT R3, R3, 0xf80, RZ, 0xc0, !PT ;  /* 0x00000f8003037812 */ /* 0x000fe200078ec0ff */
[----:B------:R-:W-:-:S10]  /*2ba0*/  UISETP.LT.AND UP1, UPT, UR9, URZ, UP1 ;  /* 0x000000ff0900728c */ /* 0x000fd40008f21270 */
[----:B------:R-:W-:Y:S01]  /*2bb0*/  MOV R0, UR32 ;  /* 0x0000002000007c02 */ /* 0x000fe20008000f00 */
[----:B------:R-:W-:Y:S02]  /*2bc0*/  ULEA UR28, UR32, UR20, 0x15 ;  /* 0x00000014201c7291 */ /* 0x000fe4000f8ea8ff */
[----:B------:R-:W-:Y:S02]  /*2bd0*/  UISETP.NE.AND UP0, UPT, UR32, URZ, UPT ;  /* 0x000000ff2000728c */ /* 0x000fe4000bf05270 */
[----:B------:R-:W-:Y:S01]  /*2be0*/  IMAD R0, R0, 0x1000, R3 ;  /* 0x0000100000007824 */ /* 0x000fe200078e0203 */
[----:B------:R-:W-:-:S04]  /*2bf0*/  ULEA UR28, UR16, UR28, 0x7 ;  /* 0x0000001c101c7291 */ /* 0x000fc8000f8e38ff */
[----:B------:R-:W-:Y:S01]  /*2c00*/  IADD3 R69, PT, PT, R0, UR7, RZ ;  /* 0x0000000700457c10 */ /* 0x000fe2000fffe0ff */
[----:B--234-:R-:W-:Y:S07]  /*2c10*/  @!P0 BRA `(.L_x_43) ;  /* 0x0000002000e48947 */ /* 0x01cfee0003800000 */
.L_x_62:
[C---:B------:R-:W-:Y:S01]  /*2c20*/  VIADD R7, R69.reuse, 0x4430 ;  /* 0x0000443045077836 */ /* 0x040fe20000000000 */
[----:B------:R-:W-:Y:S01]  /*2c30*/  @!UP1 UIADD3 UR6, UPT, UPT, UR5, URZ, URZ ;  /* 0x000000ff05069290 */ /* 0x000fe2000fffe0ff */
[C---:B------:R-:W-:Y:S01]  /*2c40*/  VIADD R4, R69.reuse, 0x4420 ;  /* 0x0000442045047836 */ /* 0x040fe20000000000 */
[----:B------:R-:W-:Y:S01]  /*2c50*/  UMOV UR39, URZ ;  /* 0x000000ff00277c82 */ /* 0x000fe20008000000 */
[C---:B------:R-:W-:Y:S01]  /*2c60*/  VIADD R5, R69.reuse, 0x4410 ;  /* 0x0000441045057836 */ /* 0x040fe20000000000 */
[----:B------:R-:W-:Y:S01]  /*2c70*/  SHF.R.U32.HI R68, RZ, 0x3, R7 ;  /* 0x00000003ff447819 */ /* 0x000fe20000011607 */
[----:B------:R-:W-:Y:S01]  /*2c80*/  VIADD R69, R69, 0x4400 ;  /* 0x0000440045457836 */ /* 0x000fe20000000000 */
[----:B-1----:R-:W-:Y:S01]  /*2c90*/  SHF.R.U32.HI R3, RZ, 0x3, R4 ;  /* 0x00000003ff037819 */ /* 0x002fe20000011604 */
[----:B------:R-:W-:Y:S01]  /*2ca0*/  ULEA UR6, UR6, UR12, 0x8 ;  /* 0x0000000c06067291 */ /* 0x000fe2000f8e40ff */
[----:B------:R-:W-:Y:S01]  /*2cb0*/  SHF.R.U32.HI R2, RZ, 0x3, R5 ;  /* 0x00000003ff027819 */ /* 0x000fe20000011605 */
[----:B------:R-:W-:Y:S01]  /*2cc0*/  UMOV UR26, 0x400 ;  /* 0x00000400001a7882 */ /* 0x000fe20000000000 */
[----:B------:R-:W-:-:S02]  /*2cd0*/  SHF.R.U32.HI R0, RZ, 0x3, R69 ;  /* 0x00000003ff007819 */ /* 0x000fc40000011645 */
[----:B------:R-:W-:Y:S02]  /*2ce0*/  LOP3.LUT R68, R7, 0x70, R68, 0x78, !PT ;  /* 0x0000007007447812 */ /* 0x000fe400078e7844 */
[----:B------:R-:W-:Y:S02]  /*2cf0*/  LOP3.LUT R3, R4, 0x70, R3, 0x78, !PT ;  /* 0x0000007004037812 */ /* 0x000fe400078e7803 */
[----:B------:R-:W-:Y:S02]  /*2d00*/  LOP3.LUT R2, R5, 0x70, R2, 0x78, !PT ;  /* 0x0000007005027812 */ /* 0x000fe400078e7802 */
[----:B------:R-:W-:-:S07]  /*2d10*/  LOP3.LUT R0, R69, 0x70, R0, 0x78, !PT ;  /* 0x0000007045007812 */ /* 0x000fce00078e7800 */
.L_x_46:
[----:B------:R-:W-:-:S04]  /*2d20*/  USHF.L.U32 UR5, UR39, 0x5, URZ ;  /* 0x0000000527057899 */ /* 0x000fc800080006ff */
[----:B------:R-:W-:-:S09]  /*2d30*/  UIADD3 UR4, UPT, UPT, UR5, UR28, URZ ;  /* 0x0000001c05047290 */ /* 0x000fd2000fffe0ff */
[----:B-1----:R-:W1:Y:S01]  /*2d40*/  LDTM.x32 R36, tmem[UR4] ;  /* 0x00000004002479ee */ /* 0x002e6200082c0000 */
[----:B------:R-:W2:Y:S01]  /*2d50*/  LDTM.x32 R4, tmem[UR4+0x20] ;  /* 0x00002004000479ee */ /* 0x000ea200082c0000 */
[----:B------:R-:W-:-:S04]  /*2d60*/  USHF.R.U32.HI UR4, URZ, 0x1, UR39 ;  /* 0x00000001ff047899 */ /* 0x000fc80008011627 */
[----:B------:R-:W-:-:S04]  /*2d70*/  ULEA UR4, UR17, UR4, 0x2 ;  /* 0x0000000411047291 */ /* 0x000fc8000f8e10ff */
[----:B------:R-:W-:Y:S02]  /*2d80*/  USHF.R.S32.HI UR9, URZ, 0x1f, UR4 ;  /* 0x0000001fff097899 */ /* 0x000fe40008011404 */
[----:B------:R-:W-:Y:S02]  /*2d90*/  ULEA.HI UR38, UR4, UR4, URZ, 0x1 ;  /* 0x0000000404267291 */ /* 0x000fe4000f8f08ff */
[----:B------:R-:W-:Y:S02]  /*2da0*/  ULEA.HI UR9, UR9, UR4, URZ, 0x2 ;  /* 0x0000000409097291 */ /* 0x000fe4000f8f10ff */
[----:B------:R-:W-:Y:S02]  /*2db0*/  ULOP3.LUT UR38, UR38, 0xfffffffe, URZ, 0xc0, !UPT ;  /* 0xfffffffe26267892 */ /* 0x000fe4000f8ec0ff */
[----:B------:R-:W-:Y:S02]  /*2dc0*/  ULOP3.LUT UR9, UR9, 0x3fffc, URZ, 0xc0, !UPT ;  /* 0x0003fffc09097892 */ /* 0x000fe4000f8ec0ff */
[----:B------:R-:W-:-:S02]  /*2dd0*/  UIADD3 UR38, UPT, UPT, UR4, -UR38, URZ ;  /* 0x8000002604267290 */ /* 0x000fc4000fffe0ff */
[----:B------:R-:W-:Y:S01]  /*2de0*/  UIADD3 UR9, UPT, UPT, UR4, -UR9, URZ ;  /* 0x8000000904097290 */ /* 0x000fe2000fffe0ff */
[----:B-1----:R-:W-:Y:S01]  /*2df0*/  FMUL R71, R37, UR31 ;  /* 0x0000001f25477c20 */ /* 0x002fe20008400000 */
[----:B--2---:R-:W-:Y:S01]  /*2e00*/  FMUL R75, R4, UR31 ;  /* 0x0000001f044b7c20 */ /* 0x004fe20008400000 */
[----:B------:R-:W-:Y:S01]  /*2e10*/  FMUL R76, R5, UR31 ;  /* 0x0000001f054c7c20 */ /* 0x000fe20008400000 */
[----:B------:R-:W-:Y:S01]  /*2e20*/  FMUL R72, R36, UR31 ;  /* 0x0000001f24487c20 */ /* 0x000fe20008400000 */
[----:B------:R-:W-:Y:S01]  /*2e30*/  FMUL R73, R39, UR31 ;  /* 0x0000001f27497c20 */ /* 0x000fe20008400000 */
[----:B------:R-:W-:Y:S01]  /*2e40*/  FMUL R78, R75, -1.4426950216293334961 ;  /* 0xbfb8aa3b4b4e7820 */ /* 0x000fe20000400000 */
[----:B------:R-:W-:Y:S01]  /*2e50*/  FMUL R80, R76, -1.4426950216293334961 ;  /* 0xbfb8aa3b4c507820 */ /* 0x000fe20000400000 */
[----:B------:R-:W-:Y:S01]  /*2e60*/  FMUL R74, R38, UR31 ;  /* 0x0000001f264a7c20 */ /* 0x000fe20008400000 */
[----:B------:R-:W-:Y:S01]  /*2e70*/  FMUL R41, R41, UR31 ;  /* 0x0000001f29297c20 */ /* 0x000fe20008400000 */
[----:B------:R-:W-:Y:S01]  /*2e80*/  FMUL R43, R43, UR31 ;  /* 0x0000001f2b2b7c20 */ /* 0x000fe20008400000 */
[----:B------:R-:W-:Y:S01]  /*2e90*/  FMUL R42, R42, UR31 ;  /* 0x0000001f2a2a7c20 */ /* 0x000fe20008400000 */
[----:B------:R-:W1:Y:S01]  /*2ea0*/  MUFU.EX2 R78, R78 ;  /* 0x0000004e004e7308 */ /* 0x000e620000000800 */
[----:B------:R-:W-:Y:S01]  /*2eb0*/  FMUL R40, R40, UR31 ;  /* 0x0000001f28287c20 */ /* 0x000fe20008400000 */
[----:B------:R-:W-:Y:S01]  /*2ec0*/  MOV R77, UR9 ;  /* 0x00000009004d7c02 */ /* 0x000fe20008000f00 */
[----:B------:R-:W-:Y:S01]  /*2ed0*/  FMUL R79, R6, UR31 ;  /* 0x0000001f064f7c20 */ /* 0x000fe20008400000 */
[----:B------:R-:W-:Y:S01]  /*2ee0*/  F2FP.BF16.F32.PACK_AB R39, R43, R42 ;  /* 0x0000002a2b27723e */ /* 0x000fe200000010ff */
[----:B------:R-:W-:Y:S01]  /*2ef0*/  FMUL R45, R45, UR31 ;  /* 0x0000001f2d2d7c20 */ /* 0x000fe20008400000 */
[----:B------:R-:W-:Y:S01]  /*2f00*/  F2FP.BF16.F32.PACK_AB R38, R41, R40 ;  /* 0x000000282926723e */ /* 0x000fe200000010ff */
[----:B------:R-:W-:Y:S01]  /*2f10*/  FMUL R44, R44, UR31 ;  /* 0x0000001f2c2c7c20 */ /* 0x000fe20008400000 */
[----:B------:R-:W2:Y:S01]  /*2f20*/  MUFU.EX2 R80, R80 ;  /* 0x0000005000507308 */ /* 0x000ea20000000800 */
[----:B------:R-:W-:Y:S01]  /*2f30*/  F2FP.BF16.F32.PACK_AB R37, R73, R74 ;  /* 0x0000004a4925723e */ /* 0x000fe200000010ff */
[----:B------:R-:W-:Y:S01]  /*2f40*/  FMUL R47, R47, UR31 ;  /* 0x0000001f2f2f7c20 */ /* 0x000fe20008400000 */
[----:B------:R-:W-:Y:S01]  /*2f50*/  F2FP.BF16.F32.PACK_AB R36, R71, R72 ;  /* 0x000000484724723e */ /* 0x000fe200000010ff */
[----:B------:R-:W-:Y:S01]  /*2f60*/  FMUL R49, R49, UR31 ;  /* 0x0000001f31317c20 */ /* 0x000fe20008400000 */
[----:B------:R-:W-:Y:S01]  /*2f70*/  LEA R4, R77, R0, 0xe ;  /* 0x000000004d047211 */ /* 0x000fe200078e70ff */
[----:B------:R-:W-:Y:S01]  /*2f80*/  FMUL R48, R48, UR31 ;  /* 0x0000001f30307c20 */ /* 0x000fe20008400000 */
[----:B------:R-:W-:Y:S01]  /*2f90*/  FMUL R51, R51, UR31 ;  /* 0x0000001f33337c20 */ /* 0x000fe20008400000 */
[----:B------:R-:W-:Y:S01]  /*2fa0*/  FMUL R50, R50, UR31 ;  /* 0x0000001f32327c20 */ /* 0x000fe20008400000 */
[----:B------:R-:W-:Y:S01]  /*2fb0*/  FMUL R46, R46, UR31 ;  /* 0x0000001f2e2e7c20 */ /* 0x000fe20008400000 */
[----:B------:R-:W-:Y:S01]  /*2fc0*/  FMUL R81, R79, -1.4426950216293334961 ;  /* 0xbfb8aa3b4f517820 */ /* 0x000fe20000400000 */
[----:B------:R3:W-:Y:S01]  /*2fd0*/  STS.128 [R4], R36 ;  /* 0x0000002404007388 */ /* 0x0007e20000000c00 */
[----:B------:R-:W-:Y:S01]  /*2fe0*/  FMUL R82, R7, UR31 ;  /* 0x0000001f07527c20 */ /* 0x000fe20008400000 */
[----:B-1----:R-:W-:Y:S01]  /*2ff0*/  FADD R90, R78, 1 ;  /* 0x3f8000004e5a7421 */ /* 0x002fe20000000000 */
[----:B------:R-:W-:Y:S01]  /*3000*/  FMUL R8, R8, UR31 ;  /* 0x0000001f08087c20 */ /* 0x000fe20008400000 */
[----:B------:R-:W-:Y:S01]  /*3010*/  F2FP.BF16.F32.PACK_AB R7, R51, R50 ;  /* 0x000000323307723e */ /* 0x000fe200000010ff */
[----:B------:R-:W-:Y:S01]  /*3020*/  FMUL R53, R53, UR31 ;  /* 0x0000001f35357c20 */ /* 0x000fe20008400000 */
        /* <DEDUP_REMOVED lines=9> */
[----:B------:R-:W-:Y:S01]  /*30c0*/  FMUL R54, R54, UR31 ;  /* 0x0000001f36367c20 */ /* 0x000fe20008400000 */
[----:B------:R-:W-:Y:S01]  /*30d0*/  FMUL R16, R16, UR31 ;  /* 0x0000001f10107c20 */ /* 0x000fe20008400000 */
[----:B------:R-:W1:Y:S01]  /*30e0*/  MUFU.EX2 R81, R81 ;  /* 0x0000005100517308 */ /* 0x000e620000000800 */
[----:B------:R-:W-:Y:S01]  /*30f0*/  FMUL R9, R9, UR31 ;  /* 0x0000001f09097c20 */ /* 0x000fe20008400000 */
[----:B------:R-:W-:Y:S01]  /*3100*/  FMUL R84, R82, -1.4426950216293334961 ;  /* 0xbfb8aa3b52547820 */ /* 0x000fe20000400000 */
[----:B------:R-:W-:Y:S01]  /*3110*/  LEA R88, R77, R3, 0xe ;  /* 0x000000034d587211 */ /* 0x000fe200078e70ff */
[----:B------:R-:W-:Y:S01]  /*3120*/  FMUL R89, R16, -1.4426950216293334961 ;  /* 0xbfb8aa3b10597820 */ /* 0x000fe20000400000 */
[----:B--2---:R-:W-:Y:S01]  /*3130*/  FADD R92, R80, 1 ;  /* 0x3f800000505c7421 */ /* 0x004fe20000000000 */
[----:B------:R-:W-:Y:S01]  /*3140*/  FMUL R13, R13, UR31 ;  /* 0x0000001f0d0d7c20 */ /* 0x000fe20008400000 */
[----:B------:R-:W-:Y:S01]  /*3150*/  FMUL R11, R11, UR31 ;  /* 0x0000001f0b0b7c20 */ /* 0x000fe20008400000 */
[----:B------:R-:W2:Y:S01]  /*3160*/  MUFU.RCP R90, R90 ;  /* 0x0000005a005a7308 */ /* 0x000ea20000001000 */
[----:B------:R-:W-:Y:S01]  /*3170*/  FMUL R10, R10, UR31 ;  /* 0x0000001f0a0a7c20 */ /* 0x000fe20008400000 */
[----:B------:R-:W-:Y:S01]  /*3180*/  FMUL R87, R13, -1.4426950216293334961 ;  /* 0xbfb8aa3b0d577820 */ /* 0x000fe20000400000 */
[----:B------:R-:W-:Y:S01]  /*3190*/  FMUL R12, R12, UR31 ;  /* 0x0000001f0c0c7c20 */ /* 0x000fe20008400000 */
[----:B------:R-:W-:Y:S01]  /*31a0*/  FMUL R17, R17, UR31 ;  /* 0x0000001f11117c20 */ /* 0x000fe20008400000 */
[----:B------:R-:W-:Y:S01]  /*31b0*/  FMUL R18, R18, UR31 ;  /* 0x0000001f12127c20 */ /* 0x000fe20008400000 */
[----:B---3--:R-:W-:Y:S01]  /*31c0*/  F2FP.BF16.F32.PACK_AB R4, R45, R44 ;  /* 0x0000002c2d04723e */ /* 0x008fe200000010ff */
[----:B------:R-:W-:Y:S01]  /*31d0*/  FMUL R37, R8, -1.4426950216293334961 ;  /* 0xbfb8aa3b08257820 */ /* 0x000fe20000400000 */
[----:B------:R-:W-:Y:S01]  /*31e0*/  FMUL R38, R9, -1.4426950216293334961 ;  /* 0xbfb8aa3b09267820 */ /* 0x000fe20000400000 */
[----:B------:R-:W3:Y:S01]  /*31f0*/  MUFU.EX2 R36, R84 ;  /* 0x0000005400247308 */ /* 0x000ee20000000800 */
[----:B-1----:R-:W-:Y:S01]  /*3200*/  FADD R80, R81, 1 ;  /* 0x3f80000051507421 */ /* 0x002fe20000000000 */
[----:B------:R1:W-:Y:S01]  /*3210*/  STS.128 [R83], R4 ;  /* 0x0000000453007388 */ /* 0x0003e20000000c00 */
[----:B------:R-:W-:Y:S01]  /*3220*/  FMUL R39, R10, -1.4426950216293334961 ;  /* 0xbfb8aa3b0a277820 */ /* 0x000fe20000400000 */
[----:B------:R-:W-:Y:S01]  /*3230*/  FMUL R15, R15, UR31 ;  /* 0x0000001f0f0f7c20 */ /* 0x000fe20008400000 */
[----:B------:R-:W-:Y:S01]  /*3240*/  FMUL R14, R14, UR31 ;  /* 0x0000001f0e0e7c20 */ /* 0x000fe20008400000 */
[----:B------:R-:W-:Y:S01]  /*3250*/  FMUL R19, R19, UR31 ;  /* 0x0000001f13137c20 */ /* 0x000fe20008400000 */
[----:B------:R-:W-:Y:S01]  /*3260*/  FMUL R20, R20, UR31 ;  /* 0x0000001f14147c20 */ /* 0x000fe20008400000 */
[----:B------:R-:W4:Y:S01]  /*3270*/  MUFU.EX2 R37, R37 ;  /* 0x0000002500257308 */ /* 0x000f220000000800 */
[----:B--2---:R-:W-:Y:S01]  /*3280*/  FMUL R81, R75, R90 ;  /* 0x0000005a4b517220 */ /* 0x004fe20000400000 */
[----:B------:R-:W-:Y:S01]  /*3290*/  FMUL R85, R15, -1.4426950216293334961 ;  /* 0xbfb8aa3b0f557820 */ /* 0x000fe20000400000 */
[----:B------:R-:W-:Y:S01]  /*32a0*/  FMUL R86, R14, -1.4426950216293334961 ;  /* 0xbfb8aa3b0e567820 */ /* 0x000fe20000400000 */
[----:B------:R-:W-:Y:S01]  /*32b0*/  ULEA UR9, UR10, UR26, 0x18 ;  /* 0x0000001a0a097291 */ /* 0x000fe2000f8ec0ff */
[----:B------:R-:W-:Y:S01]  /*32c0*/  FMUL R72, R72, R81 ;  /* 0x0000005148487220 */ /* 0x000fe20000400000 */
[----:B------:R-:W-:Y:S01]  /*32d0*/  FMUL R21, R21, UR31 ;  /* 0x0000001f15157c20 */ /* 0x000fe20008400000 */
[----:B------:R-:W-:Y:S01]  /*32e0*/  FMUL R26, R26, UR31 ;  /* 0x0000001f1a1a7c20 */ /* 0x000fe20008400000 */
[----:B------:R-:W2:Y:S01]  /*32f0*/  MUFU.EX2 R38, R38 ;  /* 0x0000002600267308 */ /* 0x000ea20000000800 */
[----:B---3--:R-:W-:Y:S01]  /*3300*/  FADD R91, R36, 1 ;  /* 0x3f800000245b7421 */ /* 0x008fe20000000000 */
[----:B------:R-:W-:Y:S01]  /*3310*/  FMUL R84, R12, -1.4426950216293334961 ;  /* 0xbfb8aa3b0c547820 */ /* 0x000fe20000400000 */
[----:B------:R-:W-:Y:S01]  /*3320*/  FMUL R78, R21, -1.4426950216293334961 ;  /* 0xbfb8aa3b154e7820 */ /* 0x000fe20000400000 */
[----:B------:R-:W-:Y:S01]  /*3330*/  FMUL R27, R27, UR31 ;  /* 0x0000001f1b1b7c20 */ /* 0x000fe20008400000 */
[----:B------:R-:W-:Y:S01]  /*3340*/  FMUL R32, R32, UR31 ;  /* 0x0000001f20207c20 */ /* 0x000fe20008400000 */
[----:B------:R-:W-:Y:S01]  /*3350*/  FMUL R34, R34, UR31 ;  /* 0x0000001f22227c20 */ /* 0x000fe20008400000 */
[----:B------:R-:W-:Y:S01]  /*3360*/  FMUL R35, R35, UR31 ;  /* 0x0000001f23237c20 */ /* 0x000fe20008400000 */
[----:B------:R-:W3:Y:S01]  /*3370*/  MUFU.RCP R80, R80 ;  /* 0x0000005000507308 */ /* 0x000ee20000001000 */
[----:B----4-:R-:W-:Y:S01]  /*3380*/  FADD R81, R37, 1 ;  /* 0x3f80000025517421 */ /* 0x010fe20000000000 */
[----:B------:R-:W-:Y:S01]  /*3390*/  FMUL R33, R33, UR31 ;  /* 0x0000001f21217c20 */ /* 0x000fe20008400000 */
[----:B------:R-:W-:Y:S01]  /*33a0*/  FMUL R65, R65, UR31 ;  /* 0x0000001f41417c20 */ /* 0x000fe20008400000 */
[----:B------:R-:W-:Y:S01]  /*33b0*/  FMUL R67, R67, UR31 ;  /* 0x0000001f43437c20 */ /* 0x000fe20008400000 */
[----:B------:R-:W-:-:S03]  /*33c0*/  FMUL R64, R64, UR31 ;  /* 0x0000001f40407c20 */ /* 0x000fc60008400000 */
[----:B------:R-:W4:Y:S01]  /*33d0*/  MUFU.RCP R81, R81 ;  /* 0x0000005100517308 */ /* 0x000f220000001000 */
[----:B-1----:R-:W-:Y:S01]  /*33e0*/  F2FP.BF16.F32.PACK_AB R7, R59, R58 ;  /* 0x0000003a3b07723e */ /* 0x002fe200000010ff */
[----:B--2---:R-:W-:Y:S01]  /*33f0*/  FADD R90, R38, 1 ;  /* 0x3f800000265a7421 */ /* 0x004fe20000000000 */
[----:B------:R-:W-:Y:S01]  /*3400*/  F2FP.BF16.F32.PACK_AB R6, R57, R56 ;  /* 0x000000383906723e */ /* 0x000fe200000010ff */
[----:B------:R-:W-:Y:S01]  /*3410*/  FMUL R83, R11, -1.4426950216293334961 ;  /* 0xbfb8aa3b0b537820 */ /* 0x000fe20000400000 */
[----:B------:R-:W-:Y:S02]  /*3420*/  F2FP.BF16.F32.PACK_AB R5, R55, R54 ;  /* 0x000000363705723e */ /* 0x000fe400000010ff */
[----:B------:R-:W-:Y:S01]  /*3430*/  F2FP.BF16.F32.PACK_AB R4, R53, R52 ;  /* 0x000000343504723e */ /* 0x000fe200000010ff */
[----:B------:R-:W-:Y:S01]  /*3440*/  MUFU.RCP R90, R90 ;  /* 0x0000005a005a7308 */ /* 0x000fe20000001000 */
[----:B---3--:R-:W-:-:S03]  /*3450*/  FMUL R37, R79, R80 ;  /* 0x000000504f257220 */ /* 0x008fc60000400000 */
[----:B------:R1:W-:Y:S04]  /*3460*/  STS.128 [R88], R4 ;  /* 0x0000000458007388 */ /* 0x0003e80000000c00 */
[----:B------:R-:W-:Y:S01]  /*3470*/  MUFU.EX2 R87, R87 ;  /* 0x0000005700577308 */ /* 0x000fe20000000800 */
[----:B----4-:R-:W-:-:S07]  /*3480*/  FMUL R81, R8, R81 ;  /* 0x0000005108517220 */ /* 0x010fce0000400000 */
[----:B------:R-:W2:Y:S08]  /*3490*/  MUFU.EX2 R83, R83 ;  /* 0x0000005300537308 */ /* 0x000eb00000000800 */
[----:B------:R-:W3:Y:S08]  /*34a0*/  MUFU.EX2 R39, R39 ;  /* 0x0000002700277308 */ /* 0x000ef00000000800 */
[----:B------:R-:W4:Y:S01]  /*34b0*/  MUFU.EX2 R84, R84 ;  /* 0x0000005400547308 */ /* 0x000f220000000800 */
[----:B--2---:R-:W-:Y:S01]  /*34c0*/  FADD R83, R83, 1 ;  /* 0x3f80000053537421 */ /* 0x004fe20000000000 */
[----:B-1----:R-:W-:Y:S01]  /*34d0*/  FMUL R5, R17, -1.4426950216293334961 ;  /* 0xbfb8aa3b11057820 */ /* 0x002fe20000400000 */
[----:B------:R-:W-:Y:S01]  /*34e0*/  FMUL R6, R18, -1.4426950216293334961 ;  /* 0xbfb8aa3b12067820 */ /* 0x000fe20000400000 */
[----:B------:R-:W-:Y:S01]  /*34f0*/  FMUL R88, R19, -1.4426950216293334961 ;  /* 0xbfb8aa3b13587820 */ /* 0x000fe20000400000 */
[----:B------:R-:W-:-:S03]  /*3500*/  FMUL R7, R20, -1.4426950216293334961 ;  /* 0xbfb8aa3b14077820 */ /* 0x000fc60000400000 */
[----:B------:R-:W1:Y:S01]  /*3510*/  MUFU.EX2 R4, R89 ;  /* 0x0000005900047308 */ /* 0x000e620000000800 */
[----:B---3--:R-:W-:-:S07]  /*3520*/  FADD R93, R39, 1 ;  /* 0x3f800000275d7421 */ /* 0x008fce0000000000 */
[----:B------:R-:W2:Y:S01]  /*3530*/  MUFU.RCP R89, R92 ;  /* 0x0000005c00597308 */ /* 0x000ea20000001000 */
[----:B----4-:R-:W-:-:S07]  /*3540*/  FADD R39, R84, 1 ;  /* 0x3f80000054277421 */ /* 0x010fce0000000000 */
[----:B------:R-:W-:Y:S01]  /*3550*/  MUFU.EX2 R5, R5 ;  /* 0x0000000500057308 */ /* 0x000fe20000000800 */
[----:B-1----:R-:W-:-:S07]  /*3560*/  FADD R4, R4, 1 ;  /* 0x3f80000004047421 */ /* 0x002fce0000000000 */
[----:B------:R-:W-:Y:S01]  /*3570*/  MUFU.EX2 R6, R6 ;  /* 0x0000000600067308 */ /* 0x000fe20000000800 */
[----:B--2---:R-:W-:-:S04]  /*3580*/  FMUL R36, R76, R89 ;  /* 0x000000594c247220 */ /* 0x004fc80000400000 */
[----:B------:R-:W-:Y:S01]  /*3590*/  FMUL R71, R71, R36 ;  /* 0x0000002447477220 */ /* 0x000fe20000400000 */
[----:B------:R-:W-:Y:S01]  /*35a0*/  FMUL R36, R22, UR31 ;  /* 0x0000001f16247c20 */ /* 0x000fe20008400000 */
[----:B------:R-:W-:Y:S01]  /*35b0*/  FMUL R22, R74, R37 ;  /* 0x000000254a167220 */ /* 0x000fe20000400000 */
[----:B------:R-:W1:Y:S01]  /*35c0*/  MUFU.RCP R89, R91 ;  /* 0x0000005b00597308 */ /* 0x000e620000001000 */
[----:B------:R-:W-:Y:S01]  /*35d0*/  FMUL R37, R23, UR31 ;  /* 0x0000001f17257c20 */ /* 0x000fe20008400000 */
[----:B------:R-:W-:-:S03]  /*35e0*/  FMUL R92, R36, -1.4426950216293334961 ;  /* 0xbfb8aa3b245c7820 */ /* 0x000fc60000400000 */
[----:B------:R-:W-:-:S03]  /*35f0*/  FMUL R74, R37, -1.4426950216293334961 ;  /* 0xbfb8aa3b254a7820 */ /* 0x000fc60000400000 */
[----:B------:R-:W-:Y:S08]  /*3600*/  MUFU.EX2 R85, R85 ;  /* 0x0000005500557308 */ /* 0x000ff00000000800 */
[----:B------:R-:W-:Y:S01]  /*3610*/  MUFU.RCP R39, R39 ;  /* 0x0000002700277308 */ /* 0x000fe20000001000 */
[----:B-1----:R-:W-:Y:S01]  /*3620*/  FMUL R38, R82, R89 ;  /* 0x0000005952267220 */ /* 0x002fe20000400000 */
[----:B------:R-:W-:-:S03]  /*3630*/  FMUL R91, R27, -1.4426950216293334961 ;  /* 0xbfb8aa3b1b5b7820 */ /* 0x000fc60000400000 */
[----:B------:R-:W-:Y:S01]  /*3640*/  FMUL R23, R73, R38 ;  /* 0x0000002649177220 */ /* 0x000fe20000400000 */
[----:B------:R-:W-:Y:S01]  /*3650*/  FMUL R38, R24, UR31 ;  /* 0x0000001f18267c20 */ /* 0x000fe20008400000 */
[----:B------:R-:W-:Y:S01]  /*3660*/  FMUL R24, R40, R81 ;  /* 0x0000005128187220 */ /* 0x000fe20000400000 */
[----:B------:R-:W-:Y:S01]  /*3670*/  FMUL R40, R9, R90 ;  /* 0x0000005a09287220 */ /* 0x000fe20000400000 */
[----:B------:R-:W-:Y:S01]  /*3680*/  FMUL R73, R25, UR31 ;  /* 0x0000001f19497c20 */ /* 0x000fe20008400000 */
[----:B------:R-:W1:Y:S01]  /*3690*/  MUFU.RCP R81, R93 ;  /* 0x0000005d00517308 */ /* 0x000e620000001000 */
[----:B------:R-:W-:Y:S01]  /*36a0*/  FMUL R90, R26, -1.4426950216293334961 ;  /* 0xbfb8aa3b1a5a7820 */ /* 0x000fe20000400000 */
[----:B------:R-:W-:Y:S01]  /*36b0*/  FMUL R25, R41, R40 ;  /* 0x0000002829197220 */ /* 0x000fe20000400000 */
[----:B------:R-:W-:Y:S01]  /*36c0*/  FADD R40, R87, 1 ;  /* 0x3f80000057287421 */ /* 0x000fe20000000000 */
[----:B------:R-:W-:Y:S01]  /*36d0*/  FMUL R89, R73, -1.4426950216293334961 ;  /* 0xbfb8aa3b49597820 */ /* 0x000fe20000400000 */
[----:B------:R-:W-:-:S03]  /*36e0*/  MOV R87, UR38 ;  /* 0x0000002600577c02 */ /* 0x000fc60008000f00 */
[----:B------:R-:W2:Y:S08]  /*36f0*/  MUFU.RCP R41, R83 ;  /* 0x0000005300297308 */ /* 0x000eb00000001000 */
[----:B------:R-:W3:Y:S01]  /*3700*/  MUFU.RCP R40, R40 ;  /* 0x0000002800287308 */ /* 0x000ee20000001000 */
[----:B-1----:R-:W-:-:S04]  /*3710*/  FMUL R81, R10, R81 ;  /* 0x000000510a517220 */ /* 0x002fc80000400000 */
[----:B------:R-:W-:Y:S01]  /*3720*/  FMUL R42, R42, R81 ;  /* 0x000000512a2a7220 */ /* 0x000fe20000400000 */
[----:B------:R-:W-:Y:S02]  /*3730*/  FMUL R81, R12, R39 ;  /* 0x000000270c517220 */ /* 0x000fe40000400000 */
[----:B------:R-:W1:Y:S01]  /*3740*/  MUFU.EX2 R86, R86 ;  /* 0x0000005600567308 */ /* 0x000e620000000800 */
[----:B--2---:R-:W-:Y:S01]  /*3750*/  FMUL R84, R11, R41 ;  /* 0x000000290b547220 */ /* 0x004fe20000400000 */
[----:B------:R-:W-:Y:S01]  /*3760*/  FMUL R83, R30, UR31 ;  /* 0x0000001f1e537c20 */ /* 0x000fe20008400000 */
[----:B------:R-:W-:Y:S01]  /*3770*/  FMUL R44, R44, R81 ;  /* 0x000000512c2c7220 */ /* 0x000fe20000400000 */
[----:B------:R-:W-:Y:S01]  /*3780*/  FMUL R81, R28, UR31 ;  /* 0x0000001f1c517c20 */ /* 0x000fe20008400000 */
[----:B------:R-:W-:Y:S01]  /*3790*/  FMUL R43, R43, R84 ;  /* 0x000000542b2b7220 */ /* 0x000fe20000400000 */
[----:B------:R-:W-:Y:S01]  /*37a0*/  FADD R84, R85, 1 ;  /* 0x3f80000055547421 */ /* 0x000fe20000000000 */
[----:B------:R-:W-:Y:S01]  /*37b0*/  F2FP.BF16.F32.PACK_AB R11, R11, R10 ;  /* 0x0000000a0b0b723e */ /* 0x000fe200000010ff */
[----:B------:R-:W2:Y:S01]  /*37c0*/  MUFU.EX2 R88, R88 ;  /* 0x0000005800587308 */ /* 0x000ea20000000800 */
[----:B---3--:R-:W-:Y:S01]  /*37d0*/  FMUL R40, R13, R40 ;  /* 0x000000280d287220 */ /* 0x008fe20000400000 */
[----:B------:R-:W-:Y:S01]  /*37e0*/  FMUL R28, R81, -1.4426950216293334961 ;  /* 0xbfb8aa3b511c7820 */ /* 0x000fe20000400000 */
[----:B------:R-:W-:-:S02]  /*37f0*/  F2FP.BF16.F32.PACK_AB R10, R9, R8 ;  /* 0x00000008090a723e */ /* 0x000fc400000010ff */
[----:B------:R-:W-:Y:S01]  /*3800*/  FMUL R45, R45, R40 ;  /* 0x000000282d2d7220 */ /* 0x000fe20000400000 */
[----:B------:R-:W-:Y:S01]  /*3810*/  FADD R40, R5, 1 ;  /* 0x3f80000005287421 */ /* 0x000fe20000000000 */
[----:B------:R-:W-:Y:S01]  /*3820*/  FADD R5, R6, 1 ;  /* 0x3f80000006057421 */ /* 0x000fe20000000000 */
[----:B------:R-:W3:Y:S01]  /*3830*/  MUFU.RCP R84, R84 ;  /* 0x0000005400547308 */ /* 0x000ee20000001000 */
[----:B------:R-:W4:Y:S01]  /*3840*/  S2R R6, SR_TID.X ;  /* 0x0000000000067919 */ /* 0x000f220000002100 */
[----:B-1----:R-:W-:Y:S01]  /*3850*/  FADD R86, R86, 1 ;  /* 0x3f80000056567421 */ /* 0x002fe20000000000 */
[----:B------:R-:W-:Y:S02]  /*3860*/  F2FP.BF16.F32.PACK_AB R43, R43, R42 ;  /* 0x0000002a2b2b723e */ /* 0x000fe400000010ff */
[----:B------:R-:W-:-:S03]  /*3870*/  F2FP.BF16.F32.PACK_AB R42, R25, R24 ;  /* 0x00000018192a723e */ /* 0x000fc600000010ff */
[----:B------:R-:W1:Y:S01]  /*3880*/  MUFU.RCP R39, R4 ;  /* 0x0000000400277308 */ /* 0x000e620000001000 */
[----:B--2---:R-:W-:-:S07]  /*3890*/  FADD R88, R88, 1 ;  /* 0x3f80000058587421 */ /* 0x004fce0000000000 */
[----:B------:R-:W2:Y:S01]  /*38a0*/  MUFU.RCP R40, R40 ;  /* 0x0000002800287308 */ /* 0x000ea20000001000 */
[----:B---3--:R-:W-:-:S04]  /*38b0*/  FMUL R84, R15, R84 ;  /* 0x000000540f547220 */ /* 0x008fc80000400000 */
[----:B------:R-:W-:Y:S01]  /*38c0*/  FMUL R47, R47, R84 ;  /* 0x000000542f2f7220 */ /* 0x000fe20000400000 */
[----:B------:R-:W-:Y:S02]  /*38d0*/  FMUL R84, R29, UR31 ;  /* 0x0000001f1d547c20 */ /* 0x000fe40008400000 */
[----:B------:R-:W3:Y:S01]  /*38e0*/  MUFU.RCP R5, R5 ;  /* 0x0000000500057308 */ /* 0x000ee20000001000 */
[----:B-1----:R-:W-:-:S04]  /*38f0*/  FMUL R39, R16, R39 ;  /* 0x0000002710277220 */ /* 0x002fc80000400000 */
[----:B------:R-:W-:Y:S01]  /*3900*/  FMUL R48, R48, R39 ;  /* 0x0000002730307220 */ /* 0x000fe20000400000 */
[----:B------:R-:W-:Y:S02]  /*3910*/  FMUL R39, R84, -1.4426950216293334961 ;  /* 0xbfb8aa3b54277820 */ /* 0x000fe40000400000 */
[----:B------:R-:W1:Y:S01]  /*3920*/  MUFU.RCP R41, R86 ;  /* 0x0000005600297308 */ /* 0x000e620000001000 */
[----:B--2---:R-:W-:Y:S01]  /*3930*/  FMUL R40, R17, R40 ;  /* 0x0000002811287220 */ /* 0x004fe20000400000 */
[----:B----4-:R-:W-:Y:S01]  /*3940*/  LEA R85, R6, UR9, 0x6 ;  /* 0x0000000906557c11 */ /* 0x010fe2000f8e30ff */
[----:B------:R-:W-:Y:S02]  /*3950*/  FMUL R6, R33, -1.4426950216293334961 ;  /* 0xbfb8aa3b21067820 */ /* 0x000fe40000400000 */
[----:B------:R-:W-:-:S03]  /*3960*/  FMUL R49, R49, R40 ;  /* 0x0000002831317220 */ /* 0x000fc60000400000 */
[----:B------:R-:W2:Y:S01]  /*3970*/  MUFU.RCP R4, R88 ;  /* 0x0000005800047308 */ /* 0x000ea20000001000 */
[----:B---3--:R-:W-:-:S04]  /*3980*/  FMUL R29, R18, R5 ;  /* 0x00000005121d7220 */ /* 0x008fc80000400000 */
[----:B------:R-:W-:Y:S01]  /*3990*/  FMUL R40, R50, R29 ;  /* 0x0000001d32287220 */ /* 0x000fe20000400000 */
[----:B------:R-:W-:Y:S01]  /*39a0*/  IADD3 R50, PT, PT, R85, 0x400, RZ ;  /* 0x0000040055327810 */ /* 0x000fe20007ffe0ff */
[----:B------:R-:W-:Y:S01]  /*39b0*/  FMUL R29, R83, -1.4426950216293334961 ;  /* 0xbfb8aa3b531d7820 */ /* 0x000fe20000400000 */
[----:B------:R-:W3:Y:S01]  /*39c0*/  MUFU.EX2 R7, R7 ;  /* 0x0000000700077308 */ /* 0x000ee20000000800 */
[----:B-1----:R-:W-:Y:S01]  /*39d0*/  FMUL R41, R14, R41 ;  /* 0x000000290e297220 */ /* 0x002fe20000400000 */
[----:B------:R-:W-:-:S03]  /*39e0*/  FMUL R86, R31, UR31 ;  /* 0x0000001f1f567c20 */ /* 0x000fc60008400000 */
[----:B------:R-:W-:Y:S01]  /*39f0*/  FMUL R46, R46, R41 ;  /* 0x000000292e2e7220 */ /* 0x000fe20000400000 */
[----:B------:R-:W-:Y:S02]  /*3a00*/  FMUL R30, R86, -1.4426950216293334961 ;  /* 0xbfb8aa3b561e7820 */ /* 0x000fe40000400000 */
[----:B------:R1:W4:Y:S01]  /*3a10*/  MUFU.EX2 R80, R92 ;  /* 0x0000005c00507308 */ /* 0x0003220000000800 */
[C---:B--2---:R-:W-:Y:S01]  /*3a20*/  FMUL R4, R19.reuse, R4 ;  /* 0x0000000413047220 */ /* 0x044fe20000400000 */
[----:B------:R-:W-:Y:S02]  /*3a30*/  F2FP.BF16.F32.PACK_AB R19, R19, R18 ;  /* 0x000000121313723e */ /* 0x000fe400000010ff */
[----:B------:R-:W-:Y:S01]  /*3a40*/  F2FP.BF16.F32.PACK_AB R18, R17, R16 ;  /* 0x000000101112723e */ /* 0x000fe200000010ff */
[----:B------:R-:W-:Y:S01]  /*3a50*/  FMUL R41, R51, R4 ;  /* 0x0000000433297220 */ /* 0x000fe20000400000 */
[----:B------:R-:W-:Y:S01]  /*3a60*/  FMUL R4, R32, -1.4426950216293334961 ;  /* 0xbfb8aa3b20047820 */ /* 0x000fe20000400000 */
[----:B------:R-:W-:Y:S01]  /*3a70*/  F2FP.BF16.F32.PACK_AB R17, R15, R14 ;  /* 0x0000000e0f11723e */ /* 0x000fe200000010ff */
[----:B------:R2:W-:Y:S01]  /*3a80*/  MUFU.EX2 R5, R39 ;  /* 0x0000002700057308 */ /* 0x0005e20000000800 */
[----:B---3--:R-:W-:Y:S01]  /*3a90*/  FADD R31, R7, 1 ;  /* 0x3f800000071f7421 */ /* 0x008fe20000000000 */
[----:B------:R-:W-:-:S02]  /*3aa0*/  IADD3 R7, PT, PT, R85, 0x420, RZ ;  /* 0x0000042055077810 */ /* 0x000fc40007ffe0ff */
[----:B------:R-:W-:-:S04]  /*3ab0*/  F2FP.BF16.F32.PACK_AB R16, R13, R12 ;  /* 0x0000000c0d10723e */ /* 0x000fc800000010ff */
[----:B------:R-:W3:Y:S01]  /*3ac0*/  MUFU.EX2 R78, R78 ;  /* 0x0000004e004e7308 */ /* 0x000ee20000000800 */
[----:B-1----:R-:W-:Y:S01]  /*3ad0*/  FMUL R92, R38, -1.4426950216293334961 ;  /* 0xbfb8aa3b265c7820 */ /* 0x002fe20000400000 */
[----:B----4-:R-:W-:Y:S01]  /*3ae0*/  FADD R93, R80, 1 ;  /* 0x3f800000505d7421 */ /* 0x010fe20000000000 */
[----:B------:R-:W-:-:S05]  /*3af0*/  IADD3 R80, PT, PT, R85, 0x430, RZ ;  /* 0x0000043055507810 */ /* 0x000fca0007ffe0ff */
[----:B------:R-:W-:Y:S01]  /*3b00*/  MUFU.EX2 R92, R92 ;  /* 0x0000005c005c7308 */ /* 0x000fe20000000800 */
[----:B--2---:R-:W-:-:S04]  /*3b10*/  SHF.R.U32.HI R39, RZ, 0x3, R50 ;  /* 0x00000003ff277819 */ /* 0x004fc80000011632 */
[----:B------:R-:W-:Y:S02]  /*3b20*/  LOP3.LUT R39, R50, 0x30, R39, 0x78, !PT ;  /* 0x0000003032277812 */ /* 0x000fe400078e7827 */
[----:B------:R-:W-:Y:S01]  /*3b30*/  IADD3 R50, PT, PT, R85, 0x410, RZ ;  /* 0x0000041055327810 */ /* 0x000fe20007ffe0ff */
[----:B------:R-:W1:Y:S01]  /*3b40*/  MUFU.EX2 R74, R74 ;  /* 0x0000004a004a7308 */ /* 0x000e620000000800 */
[----:B---3--:R-:W-:Y:S02]  /*3b50*/  FADD R78, R78, 1 ;  /* 0x3f8000004e4e7421 */ /* 0x008fe40000000000 */
[----:B------:R-:W-:-:S04]  /*3b60*/  SHF.R.U32.HI R51, RZ, 0x3, R50 ;  /* 0x00000003ff337819 */ /* 0x000fc80000011632 */
[----:B------:R-:W-:Y:S01]  /*3b70*/  LOP3.LUT R51, R50, 0x30, R51, 0x78, !PT ;  /* 0x0000003032337812 */ /* 0x000fe200078e7833 */
[----:B------:R-:W2:Y:S01]  /*3b80*/  MUFU.EX2 R89, R89 ;  /* 0x0000005900597308 */ /* 0x000ea20000000800 */
[----:B------:R-:W-:Y:S02]  /*3b90*/  SHF.R.U32.HI R50, RZ, 0x3, R7 ;  /* 0x00000003ff327819 */ /* 0x000fe40000011607 */
[----:B------:R-:W-:Y:S02]  /*3ba0*/  LEA R51, R87, R51, 0xd ;  /* 0x0000003357337211 */ /* 0x000fe400078e68ff */
[----:B------:R-:W-:Y:S02]  /*3bb0*/  LOP3.LUT R50, R7, 0x30, R50, 0x78, !PT ;  /* 0x0000003007327812 */ /* 0x000fe400078e7832 */
[----:B------:R-:W-:Y:S01]  /*3bc0*/  SHF.R.U32.HI R7, RZ, 0x3, R80 ;  /* 0x00000003ff077819 */ /* 0x000fe20000011650 */
[----:B------:R-:W3:Y:S01]  /*3bd0*/  MUFU.RCP R31, R31 ;  /* 0x0000001f001f7308 */ /* 0x000ee20000001000 */
[----:B-1----:R-:W-:Y:S01]  /*3be0*/  FADD R88, R74, 1 ;  /* 0x3f8000004a587421 */ /* 0x002fe20000000000 */
[----:B------:R-:W-:-:S02]  /*3bf0*/  LEA R74, R87, R39, 0xd ;  /* 0x00000027574a7211 */ /* 0x000fc400078e68ff */
[----:B------:R-:W-:Y:S01]  /*3c00*/  LOP3.LUT R80, R80, 0x30, R7, 0x78, !PT ;  /* 0x0000003050507812 */ /* 0x000fe200078e7807 */
[----:B------:R-:W-:Y:S01]  /*3c10*/  FADD R7, R92, 1 ;  /* 0x3f8000005c077421 */ /* 0x000fe20000000000 */
[C---:B------:R-:W-:Y:S02]  /*3c20*/  LEA R50, R87.reuse, R50, 0xd ;  /* 0x0000003257327211 */ /* 0x040fe400078e68ff */
[----:B------:R-:W1:Y:S01]  /*3c30*/  MUFU.RCP R78, R78 ;  /* 0x0000004e004e7308 */ /* 0x000e620000001000 */
[----:B------:R-:W-:Y:S01]  /*3c40*/  LEA R39, R87, R80, 0xd ;  /* 0x0000005057277211 */ /* 0x000fe200078e68ff */
[----:B--2---:R-:W-:-:S06]  /*3c50*/  FADD R80, R89, 1 ;  /* 0x3f80000059507421 */ /* 0x004fcc0000000000 */
[----:B------:R-:W2:Y:S01]  /*3c60*/  MUFU.RCP R7, R7 ;  /* 0x0000000700077308 */ /* 0x000ea20000001000 */
[----:B---3--:R-:W-:-:S04]  /*3c70*/  FMUL R31, R20, R31 ;  /* 0x0000001f141f7220 */ /* 0x008fc80000400000 */
[----:B------:R-:W-:-:S03]  /*3c80*/  FMUL R52, R52, R31 ;  /* 0x0000001f34347220 */ /* 0x000fc60000400000 */
[----:B------:R-:W3:Y:S01]  /*3c90*/  MUFU.EX2 R30, R30 ;  /* 0x0000001e001e7308 */ /* 0x000ee20000000800 */
[----:B-1----:R-:W-:-:S04]  /*3ca0*/  FMUL R78, R21, R78 ;  /* 0x0000004e154e7220 */ /* 0x002fc80000400000 */
[----:B------:R-:W-:-:S03]  /*3cb0*/  FMUL R53, R53, R78 ;  /* 0x0000004e35357220 */ /* 0x000fc60000400000 */
[----:B------:R-:W1:Y:S01]  /*3cc0*/  MUFU.EX2 R90, R90 ;  /* 0x0000005a005a7308 */ /* 0x000e620000000800 */
[----:B--2---:R-:W-:-:S04]  /*3cd0*/  FMUL R7, R38, R7 ;  /* 0x0000000726077220 */ /* 0x004fc80000400000 */
[----:B------:R-:W-:-:S03]  /*3ce0*/  FMUL R56, R56, R7 ;  /* 0x0000000738387220 */ /* 0x000fc60000400000 */
[----:B------:R-:W2:Y:S01]  /*3cf0*/  MUFU.EX2 R91, R91 ;  /* 0x0000005b005b7308 */ /* 0x000ea20000000800 */
[----:B---3--:R-:W-:Y:S01]  /*3d00*/  FADD R7, R30, 1 ;  /* 0x3f8000001e077421 */ /* 0x008fe20000000000 */
[----:B------:R-:W-:-:S06]  /*3d10*/  FMUL R30, R34, -1.4426950216293334961 ;  /* 0xbfb8aa3b221e7820 */ /* 0x000fcc0000400000 */
[----:B------:R-:W3:Y:S01]  /*3d20*/  MUFU.RCP R88, R88 ;  /* 0x0000005800587308 */ /* 0x000ee20000001000 */
[----:B-1----:R-:W-:-:S07]  /*3d30*/  FADD R31, R90, 1 ;  /* 0x3f8000005a1f7421 */ /* 0x002fce0000000000 */
[----:B------:R-:W1:Y:S01]  /*3d40*/  MUFU.EX2 R28, R28 ;  /* 0x0000001c001c7308 */ /* 0x000e620000000800 */
[----:B--2---:R-:W-:-:S07]  /*3d50*/  FADD R78, R91, 1 ;  /* 0x3f8000005b4e7421 */ /* 0x004fce0000000000 */
[----:B------:R-:W2:Y:S01]  /*3d60*/  MUFU.EX2 R29, R29 ;  /* 0x0000001d001d7308 */ /* 0x000ea20000000800 */
[----:B---3--:R-:W-:-:S04]  /*3d70*/  FMUL R88, R37, R88 ;  /* 0x0000005825587220 */ /* 0x008fc80000400000 */
[----:B------:R-:W-:-:S03]  /*3d80*/  FMUL R55, R55, R88 ;  /* 0x0000005837377220 */ /* 0x000fc60000400000 */
[----:B------:R-:W3:Y:S01]  /*3d90*/  MUFU.RCP R80, R80 ;  /* 0x0000005000507308 */ /* 0x000ee20000001000 */
[----:B-1----:R-:W-:-:S07]  /*3da0*/  FADD R28, R28, 1 ;  /* 0x3f8000001c1c7421 */ /* 0x002fce0000000000 */
[----:B------:R-:W1:Y:S01]  /*3db0*/  MUFU.RCP R7, R7 ;  /* 0x0000000700077308 */ /* 0x000e620000001000 */
[----:B--2---:R-:W-:Y:S01]  /*3dc0*/  FADD R88, R29, 1 ;  /* 0x3f8000001d587421 */ /* 0x004fe20000000000 */
[----:B------:R-:W-:Y:S01]  /*3dd0*/  FADD R29, R5, 1 ;  /* 0x3f800000051d7421 */ /* 0x000fe20000000000 */
[----:B------:R-:W-:-:S05]  /*3de0*/  FMUL R5, R63, UR31 ;  /* 0x0000001f3f057c20 */ /* 0x000fca0008400000 */
[----:B------:R-:W2:Y:S01]  /*3df0*/  MUFU.RCP R31, R31 ;  /* 0x0000001f001f7308 */ /* 0x000ea20000001000 */
[----:B---3--:R-:W-:-:S04]  /*3e00*/  FMUL R80, R73, R80 ;  /* 0x0000005049507220 */ /* 0x008fc80000400000 */
[----:B------:R-:W-:Y:S01]  /*3e10*/  FMUL R57, R57, R80 ;  /* 0x0000005039397220 */ /* 0x000fe20000400000 */
[----:B------:R-:W-:Y:S02]  /*3e20*/  FMUL R80, R62, UR31 ;  /* 0x0000001f3e507c20 */ /* 0x000fe40008400000 */
[----:B------:R-:W3:Y:S01]  /*3e30*/  MUFU.RCP R78, R78 ;  /* 0x0000004e004e7308 */ /* 0x000ee20000001000 */
[----:B-1----:R-:W-:Y:S01]  /*3e40*/  FMUL R62, R86, R7 ;  /* 0x00000007563e7220 */ /* 0x002fe20000400000 */
[----:B------:R-:W-:-:S03]  /*3e50*/  FMUL R7, R35, -1.4426950216293334961 ;  /* 0xbfb8aa3b23077820 */ /* 0x000fc60000400000 */
[C---:B------:R-:W-:Y:S01]  /*3e60*/  FMUL R62, R5.reuse, R62 ;  /* 0x0000003e053e7220 */ /* 0x040fe20000400000 */
[----:B------:R-:W-:Y:S02]  /*3e70*/  F2FP.BF16.F32.PACK_AB R5, R5, R80 ;  /* 0x000000500505723e */ /* 0x000fe400000010ff */
[----:B------:R-:W1:Y:S01]  /*3e80*/  MUFU.RCP R28, R28 ;  /* 0x0000001c001c7308 */ /* 0x000e620000001000 */
[----:B--2---:R-:W-:-:S04]  /*3e90*/  FMUL R31, R26, R31 ;  /* 0x0000001f1a1f7220 */ /* 0x004fc80000400000 */
[----:B------:R-:W-:Y:S01]  /*3ea0*/  FMUL R58, R58, R31 ;  /* 0x0000001f3a3a7220 */ /* 0x000fe20000400000 */
[----:B------:R-:W-:Y:S02]  /*3eb0*/  FMUL R31, R61, UR31 ;  /* 0x0000001f3d1f7c20 */ /* 0x000fe40008400000 */
[----:B------:R-:W2:Y:S01]  /*3ec0*/  MUFU.RCP R29, R29 ;  /* 0x0000001d001d7308 */ /* 0x000ea20000001000 */
[----:B---3--:R-:W-:-:S04]  /*3ed0*/  FMUL R78, R27, R78 ;  /* 0x0000004e1b4e7220 */ /* 0x008fc80000400000 */
[----:B------:R-:W-:Y:S01]  /*3ee0*/  FMUL R59, R59, R78 ;  /* 0x0000004e3b3b7220 */ /* 0x000fe20000400000 */
[----:B------:R-:W-:Y:S02]  /*3ef0*/  FMUL R78, R60, UR31 ;  /* 0x0000001f3c4e7c20 */ /* 0x000fe40008400000 */
[----:B------:R-:W3:Y:S01]  /*3f00*/  MUFU.EX2 R4, R4 ;  /* 0x0000000400047308 */ /* 0x000ee20000000800 */
[----:B-1----:R-:W-:Y:S01]  /*3f10*/  FMUL R61, R81, R28 ;  /* 0x0000001c513d7220 */ /* 0x002fe20000400000 */
[C---:B------:R-:W-:Y:S02]  /*3f20*/  LEA R28, R77.reuse, R69, 0xe ;  /* 0x000000454d1c7211 */ /* 0x040fe400078e70ff */
[----:B------:R-:W-:Y:S01]  /*3f30*/  LEA R77, R77, R68, 0xe ;  /* 0x000000444d4d7211 */ /* 0x000fe200078e70ff */
[----:B------:R-:W-:-:S03]  /*3f40*/  FMUL R61, R78, R61 ;  /* 0x0000003d4e3d7220 */ /* 0x000fc60000400000 */
[----:B------:R-:W1:Y:S01]  /*3f50*/  MUFU.EX2 R30, R30 ;  /* 0x0000001e001e7308 */ /* 0x000e620000000800 */
[----:B--2---:R-:W-:-:S04]  /*3f60*/  FMUL R60, R84, R29 ;  /* 0x0000001d543c7220 */ /* 0x004fc80000400000 */
[----:B------:R-:W-:-:S03]  /*3f70*/  FMUL R60, R31, R60 ;  /* 0x0000003c1f3c7220 */ /* 0x000fc60000400000 */
[----:B------:R-:W2:Y:S01]  /*3f80*/  MUFU.EX2 R7, R7 ;  /* 0x0000000700077308 */ /* 0x000ea20000000800 */
[----:B---3--:R-:W-:Y:S01]  /*3f90*/  FADD R29, R4, 1 ;  /* 0x3f800000041d7421 */ /* 0x008fe20000000000 */
[----:B------:R-:W-:Y:S02]  /*3fa0*/  F2FP.BF16.F32.PACK_AB R4, R31, R78 ;  /* 0x0000004e1f04723e */ /* 0x000fe400000010ff */
[----:B------:R-:W-:Y:S02]  /*3fb0*/  IADD3 R78, PT, PT, R28, 0x60, RZ ;  /* 0x000000601c4e7810 */ /* 0x000fe40007ffe0ff */
[----:B------:R-:W-:Y:S02]  /*3fc0*/  F2FP.BF16.F32.PACK_AB R12, R60, R61 ;  /* 0x0000003d3c0c723e */ /* 0x000fe400000010ff */
[----:B------:R-:W3:Y:S01]  /*3fd0*/  MUFU.EX2 R6, R6 ;  /* 0x0000000600067308 */ /* 0x000ee20000000800 */
[----:B------:R-:W-:Y:S01]  /*3fe0*/  SHF.R.U32.HI R9, RZ, 0x3, R78 ;  /* 0x00000003ff097819 */ /* 0x000fe2000001164e */
[----:B-1----:R-:W-:Y:S01]  /*3ff0*/  FADD R31, R30, 1 ;  /* 0x3f8000001e1f7421 */ /* 0x002fe20000000000 */
[----:B------:R-:W-:-:S02]  /*4000*/  FMUL R30, R66, UR31 ;  /* 0x0000001f421e7c20 */ /* 0x000fc40008400000 */
[----:B------:R-:W-:Y:S02]  /*4010*/  LOP3.LUT R78, R78, 0x70, R9, 0x78, !PT ;  /* 0x000000704e4e7812 */ /* 0x000fe400078e7809 */
[----:B------:R-:W-:Y:S01]  /*4020*/  F2FP.BF16.F32.PACK_AB R9, R82, R79 ;  /* 0x0000004f5209723e */ /* 0x000fe200000010ff */
[----:B------:R-:W1:Y:S01]  /*4030*/  MUFU.RCP R85, R93 ;  /* 0x0000005d00557308 */ /* 0x000e620000001000 */
[----:B--2---:R-:W-:Y:S01]  /*4040*/  FADD R82, R7, 1 ;  /* 0x3f80000007527421 */ /* 0x004fe20000000000 */
[----:B------:R-:W-:-:S06]  /*4050*/  F2FP.BF16.F32.PACK_AB R7, R67, R30 ;  /* 0x0000001e4307723e */ /* 0x000fcc00000010ff */
[----:B------:R-:W2:Y:S01]  /*4060*/  MUFU.RCP R88, R88 ;  /* 0x0000005800587308 */ /* 0x000ea20000001000 */
[----:B---3--:R-:W-:-:S07]  /*4070*/  FADD R6, R6, 1 ;  /* 0x3f80000006067421 */ /* 0x008fce0000000000 */
[----:B------:R-:W3:Y:S01]  /*4080*/  MUFU.RCP R29, R29 ;  /* 0x0000001d001d7308 */ /* 0x000ee20000001000 */
[----:B-1----:R-:W-:-:S04]  /*4090*/  FMUL R85, R36, R85 ;  /* 0x0000005524557220 */ /* 0x002fc80000400000 */
[----:B------:R-:W-:Y:S01]  /*40a0*/  FMUL R54, R54, R85 ;  /* 0x0000005536367220 */ /* 0x000fe20000400000 */
[----:B------:R-:W-:Y:S02]  /*40b0*/  IADD3 R85, PT, PT, R28, 0x40, RZ ;  /* 0x000000401c557810 */ /* 0x000fe40007ffe0ff */
[----:B------:R-:W1:Y:S01]  /*40c0*/  MUFU.RCP R31, R31 ;  /* 0x0000001f001f7308 */ /* 0x000e620000001000 */
[----:B--2---:R-:W-:Y:S01]  /*40d0*/  FMUL R63, R83, R88 ;  /* 0x00000058533f7220 */ /* 0x004fe20000400000 */
[----:B------:R-:W-:-:S03]  /*40e0*/  SHF.R.U32.HI R8, RZ, 0x3, R85 ;  /* 0x00000003ff087819 */ /* 0x000fc60000011655 */
[----:B------:R-:W-:Y:S01]  /*40f0*/  FMUL R63, R80, R63 ;  /* 0x0000003f503f7220 */ /* 0x000fe20000400000 */
[C---:B------:R-:W-:Y:S02]  /*4100*/  IADD3 R80, PT, PT, R28.reuse, 0x50, RZ ;  /* 0x000000501c507810 */ /* 0x040fe40007ffe0ff */
[----:B------:R-:W2:Y:S01]  /*4110*/  MUFU.RCP R82, R82 ;  /* 0x0000005200527308 */ /* 0x000ea20000001000 */
[----:B------:R-:W-:Y:S01]  /*4120*/  IADD3 R28, PT, PT, R28, 0x70, RZ ;  /* 0x000000701c1c7810 */ /* 0x000fe20007ffe0ff */
[----:B---3--:R-:W-:Y:S01]  /*4130*/  FMUL R29, R32, R29 ;  /* 0x0000001d201d7220 */ /* 0x008fe20000400000 */
[----:B------:R-:W-:Y:S02]  /*4140*/  LOP3.LUT R85, R85, 0x70, R8, 0x78, !PT ;  /* 0x0000007055557812 */ /* 0x000fe400078e7808 */
[----:B------:R-:W-:Y:S02]  /*4150*/  F2FP.BF16.F32.PACK_AB R8, R76, R75 ;  /* 0x0000004b4c08723e */ /* 0x000fe400000010ff */
[----:B------:R-:W-:Y:S01]  /*4160*/  SHF.R.U32.HI R75, RZ, 0x3, R28 ;  /* 0x00000003ff4b7819 */ /* 0x000fe2000001161c */
[----:B------:R-:W3:Y:S01]  /*4170*/  MUFU.RCP R66, R6 ;  /* 0x0000000600427308 */ /* 0x000ee20000001000 */
[----:B------:R-:W-:Y:S01]  /*4180*/  SHF.R.U32.HI R87, RZ, 0x3, R80 ;  /* 0x00000003ff577819 */ /* 0x000fe20000011650 */
[----:B-1----:R-:W-:Y:S01]  /*4190*/  FMUL R31, R34, R31 ;  /* 0x0000001f221f7220 */ /* 0x002fe20000400000 */
[----:B------:R-:W-:-:S02]  /*41a0*/  LOP3.LUT R76, R28, 0x70, R75, 0x78, !PT ;  /* 0x000000701c4c7812 */ /* 0x000fc400078e784b */
[----:B------:R-:W-:Y:S01]  /*41b0*/  LOP3.LUT R80, R80, 0x70, R87, 0x78, !PT ;  /* 0x0000007050507812 */ /* 0x000fe200078e7857 */
[----:B------:R-:W-:Y:S01]  /*41c0*/  FMUL R75, R30, R31 ;  /* 0x0000001f1e4b7220 */ /* 0x000fe20000400000 */
[----:B------:R-:W-:Y:S01]  /*41d0*/  F2FP.BF16.F32.PACK_AB R31, R27, R26 ;  /* 0x0000001a1b1f723e */ /* 0x000fe200000010ff */
[C---:B--2---:R-:W-:Y:S01]  /*41e0*/  FMUL R82, R35.reuse, R82 ;  /* 0x0000005223527220 */ /* 0x044fe20000400000 */
[----:B------:R-:W-:Y:S02]  /*41f0*/  F2FP.BF16.F32.PACK_AB R35, R35, R34 ;  /* 0x000000222323723e */ /* 0x000fe400000010ff */
[----:B------:R-:W-:Y:S01]  /*4200*/  F2FP.BF16.F32.PACK_AB R30, R73, R38 ;  /* 0x00000026491e723e */ /* 0x000fe200000010ff */
[----:B------:R-:W-:Y:S01]  /*4210*/  FMUL R82, R67, R82 ;  /* 0x0000005243527220 */ /* 0x000fe20000400000 */
[----:B------:R-:W-:Y:S02]  /*4220*/  F2FP.BF16.F32.PACK_AB R28, R21, R20 ;  /* 0x00000014151c723e */ /* 0x000fe400000010ff */
[C---:B------:R-:W-:Y:S01]  /*4230*/  F2FP.BF16.F32.PACK_AB R34, R33.reuse, R32 ;  /* 0x000000202122723e */ /* 0x040fe200000010ff */
[----:B---3--:R-:W-:Y:S01]  /*4240*/  FMUL R66, R33, R66 ;  /* 0x0000004221427220 */ /* 0x008fe20000400000 */
[----:B------:R-:W-:Y:S01]  /*4250*/  F2FP.BF16.F32.PACK_AB R6, R65, R64 ;  /* 0x000000404106723e */ /* 0x000fe200000010ff */
[----:B------:R-:W-:Y:S01]  /*4260*/  FMUL R64, R64, R29 ;  /* 0x0000001d40407220 */ /* 0x000fe20000400000 */
[----:B------:R-:W-:Y:S01]  /*4270*/  F2FP.BF16.F32.PACK_AB R29, R37, R36 ;  /* 0x00000024251d723e */ /* 0x000fe200000010ff */
[----:B------:R-:W-:Y:S01]  /*4280*/  FMUL R65, R65, R66 ;  /* 0x0000004241417220 */ /* 0x000fe20000400000 */
[----:B------:R-:W-:Y:S01]  /*4290*/  F2FP.BF16.F32.PACK_AB R33, R86, R83 ;  /* 0x000000535621723e */ /* 0x000fe200000010ff */
[----:B------:R1:W-:Y:S01]  /*42a0*/  STS.128 [R77], R4 ;  /* 0x000000044d007388 */ /* 0x0003e20000000c00 */
[----:B------:R-:W-:-:S02]  /*42b0*/  F2FP.BF16.F32.PACK_AB R32, R84, R81 ;  /* 0x000000515420723e */ /* 0x000fc400000010ff */
[----:B------:R-:W-:Y:S01]  /*42c0*/  F2FP.BF16.F32.PACK_AB R15, R82, R75 ;  /* 0x0000004b520f723e */ /* 0x000fe200000010ff */
[----:B------:R2:W-:Y:S01]  /*42d0*/  STS.128 [R85], R8 ;  /* 0x0000000855007388 */ /* 0x0005e20000000c00 */
[----:B------:R-:W-:Y:S02]  /*42e0*/  F2FP.BF16.F32.PACK_AB R14, R65, R64 ;  /* 0x00000040410e723e */ /* 0x000fe400000010ff */
[----:B------:R-:W-:Y:S01]  /*42f0*/  F2FP.BF16.F32.PACK_AB R13, R62, R63 ;  /* 0x0000003f3e0d723e */ /* 0x000fe200000010ff */
[----:B------:R3:W-:Y:S04]  /*4300*/  STS.128 [R80], R16 ;  /* 0x0000001050007388 */ /* 0x0007e80000000c00 */
[----:B------:R3:W-:Y:S04]  /*4310*/  STS.128 [R78], R28 ;  /* 0x0000001c4e007388 */ /* 0x0007e80000000c00 */
[----:B------:R3:W-:Y:S01]  /*4320*/  STS.128 [R76], R32 ;  /* 0x000000204c007388 */ /* 0x0007e20000000c00 */
[----:B------:R4:W-:Y:S06]  /*4330*/  MEMBAR.ALL.CTA ;  /* 0x0000000000007992 */ /* 0x0009ec0000008000 */
[----:B----4-:R-:W4:Y:S01]  /*4340*/  FENCE.VIEW.ASYNC.S ;  /* 0x00000000000073c6 */ /* 0x010f220000000000 */
[----:B-1----:R-:W-:-:S02]  /*4350*/  F2FP.BF16.F32.PACK_AB R7, R41, R40 ;  /* 0x000000282907723e */ /* 0x002fc400000010ff */
[----:B------:R-:W-:Y:S02]  /*4360*/  F2FP.BF16.F32.PACK_AB R6, R49, R48 ;  /* 0x000000303106723e */ /* 0x000fe400000010ff */
[----:B--2---:R-:W-:Y:S02]  /*4370*/  F2FP.BF16.F32.PACK_AB R11, R59, R58 ;  /* 0x0000003a3b0b723e */ /* 0x004fe400000010ff */
[----:B------:R-:W-:Y:S02]  /*4380*/  F2FP.BF16.F32.PACK_AB R10, R57, R56 ;  /* 0x00000038390a723e */ /* 0x000fe400000010ff */
[----:B------:R-:W-:Y:S02]  /*4390*/  F2FP.BF16.F32.PACK_AB R9, R55, R54 ;  /* 0x000000363709723e */ /* 0x000fe400000010ff */
[----:B------:R-:W-:Y:S02]  /*43a0*/  F2FP.BF16.F32.PACK_AB R8, R53, R52 ;  /* 0x000000343508723e */ /* 0x000fe400000010ff */
[----:B------:R-:W-:-:S02]  /*43b0*/  F2FP.BF16.F32.PACK_AB R5, R47, R46 ;  /* 0x0000002e2f05723e */ /* 0x000fc400000010ff */
[----:B------:R-:W-:Y:S02]  /*43c0*/  F2FP.BF16.F32.PACK_AB R4, R45, R44 ;  /* 0x0000002c2d04723e */ /* 0x000fe400000010ff */
[----:B------:R-:W-:Y:S02]  /*43d0*/  F2FP.BF16.F32.PACK_AB R41, R23, R22 ;  /* 0x000000161729723e */ /* 0x000fe400000010ff */
[----:B------:R-:W-:Y:S01]  /*43e0*/  F2FP.BF16.F32.PACK_AB R40, R71, R72 ;  /* 0x000000484728723e */ /* 0x000fe200000010ff */
[----:B----4-:R-:W-:Y:S06]  /*43f0*/  BAR.SYNC.DEFER_BLOCKING 0x1, 0x80 ;  /* 0x0042000000007b1d */ /* 0x010fec0000010000 */
[----:B---3--:R-:W-:Y:S05]  /*4400*/  BRA.U UP0, `(.L_x_44) ;  /* 0x0000000100187547 */ /* 0x008fea000b800000 */
[----:B------:R-:W-:Y:S02]  /*4410*/  ULEA UR4, UR39, UR27, 0xd ;  /* 0x0000001b27047291 */ /* 0x000fe4000f8e68ff */
[----:B------:R-:W-:Y:S02]  /*4420*/  ULEA UR5, UR33, UR5, 0x7 ;  /* 0x0000000521057291 */ /* 0x000fe4000f8e38ff */
[----:B------:R-:W-:-:S09]  /*4430*/  UIADD3 UR4, UPT, UPT, UR4, 0x4400, URZ ;  /* 0x0000440004047890 */ /* 0x000fd2000fffe0ff */
[----:B------:R1:W-:Y:S01]  /*4440*/  UTMASTG.2D [UR4], [UR36], desc[URZ] ;  /* 0x0000ff04240073b5 */ /* 0x0003e20008009000 */
[----:B------:R0:W-:Y:S01]  /*4450*/  UTMACMDFLUSH ;  /* 0x00000000000079b7 */ /* 0x0001e20000000000 */
[----:B-1----:R-:W-:-:S04]  /*4460*/  DEPBAR.LE SB0, 0x3 ;  /* 0x000080c00000791a */ /* 0x002fc80000000000 */
.L_x_44:
[----:B------:R-:W-:Y:S01]  /*4470*/  BAR.SYNC.DEFER_BLOCKING 0x1, 0x80 ;  /* 0x0042000000007b1d */ /* 0x000fe20000010000 */
[----:B------:R-:W-:-:S05]  /*4480*/  UPLOP3.LUT UP1, UPT, UPT, UPT, UP2, 0x80, 0x8 ;  /* 0x000000000008789c */ /* 0x000fca0003f2f020 */
[----:B------:R1:W-:Y:S04]  /*4490*/  STS.128 [R74], R40 ;  /* 0x000000284a007388 */ /* 0x0003e80000000c00 */
[----:B------:R1:W-:Y:S04]  /*44a0*/  STS.128 [R51], R4 ;  /* 0x0000000433007388 */ /* 0x0003e80000000c00 */
[----:B------:R1:W-:Y:S04]  /*44b0*/  STS.128 [R50], R8 ;  /* 0x0000000832007388 */ /* 0x0003e80000000c00 */
[----:B------:R1:W-:Y:S01]  /*44c0*/  STS.128 [R39], R12 ;  /* 0x0000000c27007388 */ /* 0x0003e20000000c00 */
[----:B------:R2:W-:Y:S06]  /*44d0*/  MEMBAR.ALL.CTA ;  /* 0x0000000000007992 */ /* 0x0005ec0000008000 */
[----:B--2---:R-:W2:Y:S02]  /*44e0*/  FENCE.VIEW.ASYNC.S ;  /* 0x00000000000073c6 */ /* 0x004ea40000000000 */
[----:B--2---:R-:W-:Y:S06]  /*44f0*/  BAR.SYNC.DEFER_BLOCKING 0x1, 0x80 ;  /* 0x0042000000007b1d */ /* 0x004fec0000010000 */
[----:B------:R-:W-:Y:S05]  /*4500*/  BRA.U UP0, `(.L_x_45) ;  /* 0x0000000100207547 */ /* 0x000fea000b800000 */
[----:B------:R-:W-:Y:S02]  /*4510*/  USHF.L.U32 UR38, UR38, 0xc, URZ ;  /* 0x0000000c26267899 */ /* 0x000fe400080006ff */
[----:B------:R-:W-:Y:S02]  /*4520*/  ULEA UR5, UR33, UR39, 0x2 ;  /* 0x0000002721057291 */ /* 0x000fe4000f8e10ff */
[----:B------:R-:W-:Y:S02]  /*4530*/  UIADD3 UR4, UPT, UPT, UR9, UR38, UR38 ;  /* 0x0000002609047290 */ /* 0x000fe4000fffe026 */
[----:B------:R-:W-:Y:S02]  /*4540*/  USHF.L.U32 UR5, UR5, 0x4, URZ ;  /* 0x0000000405057899 */ /* 0x000fe400080006ff */
[----:B------:R-:W-:-:S09]  /*4550*/  UIADD3 UR4, UPT, UPT, UR4, 0x400, URZ ;  /* 0x0000040004047890 */ /* 0x000fd2000fffe0ff */
[----:B------:R2:W-:Y:S01]  /*4560*/  UTMASTG.2D [UR4], [UR34], desc[URZ] ;  /* 0x0000ff04220073b5 */ /* 0x0005e20008009000 */
[----:B------:R0:W-:Y:S01]  /*4570*/  UTMACMDFLUSH ;  /* 0x00000000000079b7 */ /* 0x0001e20000000000 */
[----:B--2---:R-:W-:-:S04]  /*4580*/  DEPBAR.LE SB0, 0x1 ;  /* 0x000080400000791a */ /* 0x004fc80000000000 */
.L_x_45:
[----:B------:R-:W-:Y:S01]  /*4590*/  BAR.SYNC.DEFER_BLOCKING 0x1, 0x80 ;  /* 0x0042000000007b1d */ /* 0x000fe20000010000 */
[----:B------:R-:W-:-:S05]  /*45a0*/  UPLOP3.LUT UP2, UPT, UPT, UPT, UPT, 0x40, 0x4 ;  /* 0x000000000004789c */ /* 0x000fca0003f4e870 */
[----:B------:R-:W-:Y:S01]  /*45b0*/  UMOV UR39, 0x2 ;  /* 0x0000000200277882 */ /* 0x000fe20000000000 */
[----:B------:R-:W-:Y:S05]  /*45c0*/  BRA.U UP1, `(.L_x_46) ;  /* 0xffffffe501d47547 */ /* 0x000fea000b83ffff */
[----:B------:R-:W2:Y:S01]  /*45d0*/  LDCU.64 UR4, c[0x0][0x6c0] ;  /* 0x0000d800ff0477ac */ /* 0x000ea20008000a00 */
[----:B------:R-:W-:Y:S01]  /*45e0*/  UIADD3 UR19, UPT, UPT, UR18, UR19, URZ ;  /* 0x0000001312137290 */ /* 0x000fe2000fffe0ff */
[----:B------:R-:W-:Y:S01]  /*45f0*/  ELECT P0, URZ, PT ;  /* 0x0000000000ff782f */ /* 0x000fe20003800000 */
[----:B------:R-:W-:Y:S02]  /*4600*/  UIADD3 UR17, UPT, UPT, UR17, 0x1, URZ ;  /* 0x0000000111117890 */ /* 0x000fe4000fffe0ff */
[----:B--2---:R-:W-:-:S10]  /*4610*/  UIMAD.WIDE.U32 UR26, UR19, UR5, URZ ;  /* 0x00000005131a72a5 */ /* 0x004fd4000f8e00ff */
[----:B------:R-:W-:Y:S01]  /*4620*/  @P0 IMAD.MOV.U32 R0, RZ, RZ, 0x1 ;  /* 0x00000001ff000424 */ /* 0x000fe200078e00ff */
[----:B------:R-:W2:Y:S01]  /*4630*/  LDCU UR5, c[0x0][0x6d0] ;  /* 0x0000da00ff0577ac */ /* 0x000ea20008000800 */
[----:B------:R-:W-:-:S04]  /*4640*/  UIADD3 UR6, UPT, UPT, UR19, -UR27, URZ ;  /* 0x8000001b13067290 */ /* 0x000fc8000fffe0ff */
[----:B------:R-:W-:-:S04]  /*4650*/  USHF.R.U32.HI UR6, URZ, UR23, UR6 ;  /* 0x00000017ff067299 */ /* 0x000fc80008011606 */
[----:B------:R-:W-:-:S04]  /*4660*/  UIADD3 UR6, UPT, UPT, UR27, UR6, URZ ;  /* 0x000000061b067290 */ /* 0x000fc8000fffe0ff */
[----:B------:R-:W-:-:S04]  /*4670*/  USHF.R.U32.HI UR26, URZ, UR22, UR6 ;  /* 0x00000016ff1a7299 */ /* 0x000fc80008011606 */
[----:B------:R-:W-:-:S04]  /*4680*/  UIADD3 UR26, UPT, UPT, -UR26, URZ, URZ ;  /* 0x000000ff1a1a7290 */ /* 0x000fc8000fffe1ff */
[----:B------:R-:W-:-:S04]  /*4690*/  UIMAD UR26, UR4, UR26, UR19 ;  /* 0x0000001a041a72a4 */ /* 0x000fc8000f8e0213 */
[----:B--2---:R-:W-:Y:S01]  /*46a0*/  UIMAD.WIDE.U32 UR34, UR26, UR5, URZ ;  /* 0x000000051a2272a5 */ /* 0x004fe2000f8e00ff */
[----:B------:R-:W2:Y:S06]  /*46b0*/  LDCU.64 UR4, c[0x0][0x6d8] ;  /* 0x0000db00ff0477ac */ /* 0x000eac0008000a00 */
[----:B------:R-:W-:Y:S02]  /*46c0*/  UMOV UR27, UR35 ;  /* 0x00000023001b7c82 */ /* 0x000fe40008000000 */
[----:B------:R-:W-:-:S04]  /*46d0*/  UIADD3 UR6, UPT, UPT, UR26, -UR27, URZ ;  /* 0x8000001b1a067290 */ /* 0x000fc8000fffe0ff */
[----:B------:R-:W-:-:S04]  /*46e0*/  USHF.R.U32.HI UR6, URZ, UR21, UR6 ;  /* 0x00000015ff067299 */ /* 0x000fc80008011606 */
[----:B------:R-:W-:Y:S02]  /*46f0*/  UIADD3 UR6, UPT, UPT, UR27, UR6, URZ ;  /* 0x000000061b067290 */ /* 0x000fe4000fffe0ff */
[----:B------:R-:W-:Y:S02]  /*4700*/  ULEA UR27, UR16, UR9, 0x3 ;  /* 0x00000009101b7291 */ /* 0x000fe4000f8e18ff */
[----:B------:R-:W-:Y:S02]  /*4710*/  USHF.R.U32.HI UR6, URZ, UR15, UR6 ;  /* 0x0000000fff067299 */ /* 0x000fe40008011606 */
[----:B------:R-:W-:Y:S02]  /*4720*/  UIADD3 UR27, UPT, UPT, UR27, 0x60, URZ ;  /* 0x000000601b1b7890 */ /* 0x000fe4000fffe0ff */
[----:B--2---:R-:W-:Y:S02]  /*4730*/  UIMAD.WIDE.U32 UR34, UR6, UR5, URZ ;  /* 0x00000005062272a5 */ /* 0x004fe4000f8e00ff */
[----:B------:R-:W-:-:S02]  /*4740*/  UPRMT UR27, UR11, 0x654, UR27 ;  /* 0x000006540b1b7896 */ /* 0x000fc4000800001b */
[----:B------:R-:W-:-:S03]  /*4750*/  UIADD3 UR16, UPT, UPT, UR16, 0x1, URZ ;  /* 0x0000000110107890 */ /* 0x000fc6000fffe0ff */
[----:B------:R-:W-:Y:S01]  /*4760*/  UMOV UR31, UR35 ;  /* 0x00000023001f7c82 */ /* 0x000fe20008000000 */
[----:B------:R-:W-:Y:S02]  /*4770*/  UISETP.NE.AND UP0, UPT, UR16, 0x2, UPT ;  /* 0x000000021000788c */ /* 0x000fe4000bf05270 */
[----:B------:R-:W-:Y:S01]  /*4780*/  UIADD3 UR5, UPT, UPT, UR6, -UR31, URZ ;  /* 0x8000001f06057290 */ /* 0x000fe2000fffe0ff */
[----:B------:R3:W-:Y:S01]  /*4790*/  @P0 SYNCS.ARRIVE.TRANS64.RED.ART0 RZ, [UR27], R0 ;  /* 0x00000000ffff09a7 */ /* 0x0007e2000850041b */
[----:B------:R-:W-:Y:S02]  /*47a0*/  USEL UR16, UR16, URZ, UP0 ;  /* 0x000000ff10107287 */ /* 0x000fe40008000000 */
[----:B------:R-:W-:-:S04]  /*47b0*/  USHF.R.U32.HI UR5, URZ, UR14, UR5 ;  /* 0x0000000eff057299 */ /* 0x000fc80008011605 */
[----:B------:R-:W-:-:S04]  /*47c0*/  UIADD3 UR28, UPT, UPT, UR31, UR5, URZ ;  /* 0x000000051f1c7290 */ /* 0x000fc8000fffe0ff */
[----:B------:R-:W-:-:S03]  /*47d0*/  USHF.R.U32.HI UR28, URZ, UR13, UR28 ;  /* 0x0000000dff1c7299 */ /* 0x000fc6000801161c */
[----:B------:R-:W2:Y:S01]  /*47e0*/  LDCU UR5, c[0x0][0x6cc] ;  /* 0x0000d980ff0577ac */ /* 0x000ea20008000800 */
[----:B------:R-:W-:-:S04]  /*47f0*/  UIADD3 UR28, UPT, UPT, -UR28, URZ, URZ ;  /* 0x000000ff1c1c7290 */ /* 0x000fc8000fffe1ff */
[----:B------:R-:W-:Y:S02]  /*4800*/  UIMAD UR33, UR4, UR28, UR6 ;  /* 0x0000001c042172a4 */ /* 0x000fe4000f8e0206 */
[----:B------:R-:W-:Y:S02]  /*4810*/  USEL UR4, URZ, 0x1, UP0 ;  /* 0x00000001ff047887 */ /* 0x000fe40008000000 */
[----:B------:R-:W-:Y:S02]  /*4820*/  UISETP.GE.AND UP0, UPT, UR19, 0x200, UPT ;  /* 0x000002001300788c */ /* 0x000fe4000bf06270 */
[----:B------:R-:W-:Y:S02]  /*4830*/  UIADD3 UR6, UPT, UPT, -UR6, URZ, URZ ;  /* 0x000000ff06067290 */ /* 0x000fe4000fffe1ff */
[----:B------:R-:W-:Y:S02]  /*4840*/  LOP3.LUT R70, R70, UR4, RZ, 0x3c, !PT ;  /* 0x0000000446467c12 */ /* 0x000fe4000f8e3cff */
[----:B--2---:R-:W-:-:S03]  /*4850*/  UIMAD UR6, UR5, UR6, UR26 ;  /* 0x00000006050672a4 */ /* 0x004fc6000f8e021a */
[----:B---3--:R-:W-:Y:S09]  /*4860*/  BRA.U !UP0, `(.L_x_47) ;  /* 0xffffffe108687547 */ /* 0x008ff2000b83ffff */
.L_x_42:
[----:B------:R-:W-:-:S09]  /*4870*/  UISETP.NE.AND UP0, UPT, UR32, URZ, UPT ;  /* 0x000000ff2000728c */ /* 0x000fd2000bf05270 */
[----:B------:R-:W-:Y:S05]  /*4880*/  BRA.U UP0, `(.L_x_48) ;  /* 0x0000000100187547 */ /* 0x000fea000b800000 */
[----:B------:R-:W-:Y:S01]  /*4890*/  ELECT P0, URZ, PT ;  /* 0x0000000000ff782f */ /* 0x000fe20003800000 */
[----:B------:R-:W-:Y:S01]  /*48a0*/  HFMA2 R0, -RZ, RZ, 0, 5.9604644775390625e-08 ;  /* 0x00000001ff007431 */ /* 0x000fe200000001ff */
[----:B------:R-:W-:Y:S01]  /*48b0*/  UMOV UR4, 0x40 ;  /* 0x0000004000047882 */ /* 0x000fe20000000000 */
[----:B------:R-:W-:Y:S01]  /*48c0*/  UVIRTCOUNT.DEALLOC.SMPOOL 0x80 ;  /* 0x000000800000784c */ /* 0x000fe20000000000 */
[----:B------:R-:W-:-:S09]  /*48d0*/  ULEA UR4, UR10, UR4, 0x18 ;  /* 0x000000040a047291 */ /* 0x000fd2000f8ec0ff */
[----:B------:R3:W-:Y:S03]  /*48e0*/  @P0 STS.U8 [UR4], R0 ;  /* 0x00000000ff000988 */ /* 0x0007e60008000004 */
.L_x_48:
[----:B------:R-:W-:Y:S06]  /*48f0*/  BAR.SYNC.DEFER_BLOCKING 0x1, 0x80 ;  /* 0x0042000000007b1d */ /* 0x000fec0000010000 */
[----:B------:R-:W-:Y:S05]  /*4900*/  BRA.U UP0, `(.L_x_49) ;  /* 0x0000000100b87547 */ /* 0x000fea000b800000 */
[----:B------:R-:W-:Y:S01]  /*4910*/  ULOP3.LUT UR4, UR10, 0x1, URZ, 0x3c, !UPT ;  /* 0x000000010a047892 */ /* 0x000fe2000f8e3cff */
[----:B---3--:R-:W-:Y:S01]  /*4920*/  MOV R0, 0x1 ;  /* 0x0000000100007802 */ /* 0x008fe20000000f00 */
[----:B------:R-:W-:-:S04]  /*4930*/  UIADD3 UR5, UPT, UPT, UR9, 0x70, URZ ;  /* 0x0000007009057890 */ /* 0x000fc8000fffe0ff */
[----:B------:R-:W-:-:S09]  /*4940*/  UPRMT UR4, UR4, 0x654, UR5 ;  /* 0x0000065404047896 */ /* 0x000fd20008000005 */
[----:B------:R3:W-:Y:S01]  /*4950*/  SYNCS.ARRIVE.TRANS64.RED.ART0 RZ, [UR4], R0 ;  /* 0x00000000ffff79a7 */ /* 0x0007e20008500404 */
[----:B------:R-:W4:Y:S02]  /*4960*/  SYNCS.PHASECHK.TRANS64.TRYWAIT P0, [UR9+0x70], RZ ;  /* 0x000070ffff0075a7 */ /* 0x000f240008001109 */
[----:B---34-:R-:W-:Y:S05]  /*4970*/  @!P0 BRA `(.L_x_50) ;  /* 0x0000000400a88947 */ /* 0x018fea0003800000 */
.L_x_64:
[----:B------:R-:W-:Y:S01]  /*4980*/  NOP ;  /* 0x0000000000007918 */ /* 0x000fe20000000000 */
[----:B------:R-:W-:Y:S01]  /*4990*/  UMOV UR4, 0x50 ;  /* 0x0000005000047882 */ /* 0x000fe20000000000 */
[----:B------:R-:W-:Y:S02]  /*49a0*/  ULOP3.LUT UR8, UR20, 0xffff, URZ, 0xc0, !UPT ;  /* 0x0000ffff14087892 */ /* 0x000fe4000f8ec0ff */
[----:B------:R-:W-:Y:S02]  /*49b0*/  ULEA UR10, UR10, UR4, 0x18 ;  /* 0x000000040a0a7291 */ /* 0x000fe4000f8ec0ff */
[----:B------:R-:W-:Y:S01]  /*49c0*/  USHF.R.U32.HI UR8, URZ, 0x5, UR8 ;  /* 0x00000005ff087899 */ /* 0x000fe20008011608 */
[----:B------:R-:W-:Y:S01]  /*49d0*/  UMOV UR5, 0x1 ;  /* 0x0000000100057882 */ /* 0x000fe20000000000 */
[----:B------:R-:W-:Y:S02]  /*49e0*/  UMOV UR4, 0xffff ;  /* 0x0000ffff00047882 */ /* 0x000fe40000000000 */
[----:B------:R-:W-:-:S02]  /*49f0*/  UIADD3 UR7, UPT, UPT, UR8, 0x10, URZ ;  /* 0x0000001008077890 */ /* 0x000fc4000fffe0ff */
[----:B------:R-:W-:Y:S01]  /*4a00*/  USHF.L.U32 UR4, UR4, UR8, URZ ;  /* 0x0000000804047299 */ /* 0x000fe200080006ff */
[----:B---3--:R-:W3:Y:S01]  /*4a10*/  LDS R0, [UR10] ;  /* 0x0000000aff007984 */ /* 0x008ee20008000800 */
[----:B------:R-:W-:-:S04]  /*4a20*/  USHF.L.U32 UR7, UR5, UR7, URZ ;  /* 0x0000000705077299 */ /* 0x000fc800080006ff */
[----:B------:R-:W-:-:S04]  /*4a30*/  ULOP3.LUT UR7, UR7, UR4, URZ, 0xfc, !UPT ;  /* 0x0000000407077292 */ /* 0x000fc8000f8efcff */
[----:B------:R-:W-:Y:S01]  /*4a40*/  ULOP3.LUT UR5, UR7, 0xffff, URZ, 0xc0, !UPT ;  /* 0x0000ffff07057892 */ /* 0x000fe2000f8ec0ff */
[----:B---3--:R-:W-:-:S13]  /*4a50*/  R2UR UR6, R0 ;  /* 0x00000000000672ca */ /* 0x008fda00000e0000 */
[----:B------:R-:W-:-:S04]  /*4a60*/  ULOP3.LUT UR4, UR7, 0xffff, UR6, 0x80, !UPT ;  /* 0x0000ffff07047892 */ /* 0x000fc8000f8e8006 */
[----:B------:R-:W-:-:S09]  /*4a70*/  UISETP.NE.AND UP0, UPT, UR4, UR5, UPT ;  /* 0x000000050400728c */ /* 0x000fd2000bf05270 */
[----:B------:R-:W-:Y:S05]  /*4a80*/  BRA.U UP0, `(.L_x_51) ;  /* 0x00000001004c7547 */ /* 0x000fea000b800000 */
[----:B------:R-:W-:Y:S02]  /*4a90*/  USHF.R.U32.HI UR4, URZ, 0x10, UR7 ;  /* 0x00000010ff047899 */ /* 0x000fe40008011607 */
[----:B------:R-:W-:-:S04]  /*4aa0*/  USHF.R.U32.HI UR5, URZ, 0x10, UR6 ;  /* 0x00000010ff057899 */ /* 0x000fc80008011606 */
[----:B------:R-:W-:-:S04]  /*4ab0*/  ULOP3.LUT UR5, UR5, UR4, URZ, 0xc0, !UPT ;  /* 0x0000000405057292 */ /* 0x000fc8000f8ec0ff */
[----:B------:R-:W-:-:S09]  /*4ac0*/  UISETP.NE.AND UP0, UPT, UR5, UR4, UPT ;  /* 0x000000040500728c */ /* 0x000fd2000bf05270 */
[----:B------:R-:W-:Y:S05]  /*4ad0*/  BRA.U UP0, `(.L_x_52) ;  /* 0x00000001002c7547 */ /* 0x000fea000b800000 */
[----:B------:R-:W3:Y:S01]  /*4ae0*/  S2R R2, SR_LANEID ;  /* 0x0000000000027919 */ /* 0x000ee20000000000 */
[----:B------:R-:W-:Y:S01]  /*4af0*/  ULOP3.LUT UR7, URZ, UR7, URZ, 0x33, !UPT ;  /* 0x00000007ff077292 */ /* 0x000fe2000f8e33ff */
[----:B------:R-:W-:Y:S02]  /*4b00*/  VOTEU.ANY UR5, UPT, PT ;  /* 0x0000000000057886 */ /* 0x000fe400038e0100 */
[----:B------:R-:W-:-:S03]  /*4b10*/  UFLO.U32 UR5, UR5 ;  /* 0x00000005000572bd */ /* 0x000fc600080e0000 */
[----:B------:R-:W-:-:S04]  /*4b20*/  IMAD.U32 R0, RZ, RZ, UR7 ;  /* 0x00000007ff007e24 */ /* 0x000fc8000f8e00ff */
[----:B------:R-:W4:Y:S02]  /*4b30*/  REDUX UR4, R0 ;  /* 0x00000000000473c4 */ /* 0x000f240000000000 */
[----:B------:R5:W-:Y:S01]  /*4b40*/  UTCATOMSWS.AND URZ, UR7 ;  /* 0x0000000700ff79e3 */ /* 0x000be20008000000 */
[----:B---3--:R-:W-:Y:S02]  /*4b50*/  ISETP.EQ.U32.AND P0, PT, R2, UR5, PT ;  /* 0x0000000502007c0c */ /* 0x008fe4000bf02070 */
[----:B----4-:R-:W-:-:S11]  /*4b60*/  MOV R2, UR4 ;  /* 0x0000000400027c02 */ /* 0x010fd60008000f00 */
[----:B------:R5:W-:Y:S01]  /*4b70*/  @P0 ATOMS.AND RZ, [UR10], R2 ;  /* 0x00000002ffff098c */ /* 0x000be2000a80000a */
[----:B------:R-:W-:Y:S05]  /*4b80*/  BRA `(.L_x_53) ;  /* 0x0000000000147947 */ /* 0x000fea0003800000 */
.L_x_52:
[----:B------:R-:W-:Y:S02]  /*4b90*/  MOV R2, 0x4bb0 ;  /* 0x00004bb000027802 */ /* 0x000fe40000000f00 */
[----:B-12---:R-:W-:Y:S05]  /*4ba0*/  CALL.REL.NOINC `($__internal_0_$__cuda_sm10x_tcgen05_guardrail_trap_col_being_dealloced_not_returned_by_alloc) ;  /* 0x0000000400347944 */ /* 0x006fea0003c00000 */
[----:B------:R-:W-:Y:S05]  /*4bb0*/  BRA `(.L_x_53) ;  /* 0x0000000000087947 */ /* 0x000fea0003800000 */
.L_x_51:
[----:B------:R-:W-:Y:S02]  /*4bc0*/  MOV R2, 0x4be0 ;  /* 0x00004be000027802 */ /* 0x000fe40000000f00 */
[----:B-12---:R-:W-:Y:S05]  /*4bd0*/  CALL.REL.NOINC `($__internal_2_$__cuda_sm10x_tcgen05_guardrail_trap_unallocated_columns_being_dealloced) ;  /* 0x0000000400407944 */ /* 0x006fea0003c00000 */
.L_x_53:
[----:B------:R-:W-:Y:S01]  /*4be0*/  NOP ;  /* 0x0000000000007918 */ /* 0x000fe20000000000 */
.L_x_49:
[----:B------:R-:W-:Y:S01]  /*4bf0*/  UISETP.NE.AND UP0, UPT, UR32, URZ, UPT ;  /* 0x000000ff2000728c */ /* 0x000fe2000bf05270 */
[----:B------:R-:W-:-:S04]  /*4c00*/  DEPBAR.LE SB0, 0x0 ;  /* 0x000080000000791a */ /* 0x000fc80000000000 */
[----:B------:R-:W-:-:S04]  /*4c10*/  DEPBAR.LE SB0, 0x0 ;  /* 0x000080000000791a */ /* 0x000fc80000000000 */
[----:B------:R-:W-:Y:S05]  /*4c20*/  BRA.U UP0, `(.L_x_29) ;  /* 0x00000001002c7547 */ /* 0x000fea000b800000 */
[----:B------:R-:W4:Y:S01]  /*4c30*/  S2UR UR5, SR_CgaCtaId ;  /* 0x00000000000579c3 */ /* 0x000f220000008800 */
[----:B------:R-:W-:Y:S01]  /*4c40*/  UMOV UR6, 0x400 ;  /* 0x0000040000067882 */ /* 0x000fe20000000000 */
[----:B------:R-:W-:Y:S01]  /*4c50*/  UMOV UR4, 0x20 ;  /* 0x0000002000047882 */ /* 0x000fe20000000000 */
[----:B------:R-:W-:Y:S01]  /*4c60*/  ELECT P0, URZ, PT ;  /* 0x0000000000ff782f */ /* 0x000fe20003800000 */
[----:B----4-:R-:W-:Y:S02]  /*4c70*/  ULEA UR5, UR5, UR6, 0x18 ;  /* 0x0000000605057291 */ /* 0x010fe4000f8ec0ff */
[----:B------:R-:W-:-:S04]  /*4c80*/  UIADD3 UR6, UPT, UPT, -UR4, 0x100000, URZ ;  /* 0x0010000004067890 */ /* 0x000fc8000fffe1ff */
[----:B-----5:R-:W-:Y:S02]  /*4c90*/  USHF.L.U32 UR7, UR6, 0xb, URZ ;  /* 0x0000000b06077899 */ /* 0x020fe400080006ff */
[----:B------:R-:W-:Y:S01]  /*4ca0*/  USHF.L.U32 UR6, UR6, 0x1, URZ ;  /* 0x0000000106067899 */ /* 0x000fe200080006ff */
[----:B------:R-:W4:Y:S11]  /*4cb0*/  FENCE.VIEW.ASYNC.S ;  /* 0x00000000000073c6 */ /* 0x000f360000000000 */
[----:B----4-:R4:W5:Y:S01]  /*4cc0*/  SYNCS.EXCH.64 URZ, [UR5+0x70], UR6 ;  /* 0x0000700605ff75b2 */ /* 0x0109620008000100 */
[----:B------:R-:W-:Y:S01]  /*4cd0*/  NOP ;  /* 0x0000000000007918 */ /* 0x000fe20000000000 */
.L_x_29:
[----:B------:R-:W-:Y:S01]  /*4ce0*/  NOP ;  /* 0x0000000000007918 */ /* 0x000fe20000000000 */
[----:B-12345:R-:W-:Y:S05]  /*4cf0*/  EXIT ;  /* 0x000000000000794d */ /* 0x03efea0003800000 */
.L_x_10:
[----:B------:R-:W-:Y:S02]  /*4d00*/  MOV R2, UR4 ;  /* 0x0000000400027c02 */ /* 0x000fe40008000f00 */
[----:B------:R-:W-:Y:S02]  /*4d10*/  MOV R3, UR4 ;  /* 0x0000000400037c02 */ /* 0x000fe40008000f00 */
[----:B------:R-:W-:-:S07]  /*4d20*/  MOV R0, UR25 ;  /* 0x0000001900007c02 */ /* 0x000fce0008000f00 */
.L_x_54:
[----:B-1----:R1:W2:Y:S02]  /*4d30*/  SYNCS.PHASECHK.TRANS64.TRYWAIT P0, [R0+URZ+0x28], R3 ;  /* 0x00002803000075a7 */ /* 0x0022a400080011ff */
[----:B--2---:R-:W-:Y:S05]  /*4d40*/  @!P0 NANOSLEEP.SYNCS 0x989680 ;  /* 0x009896800000895d */ /* 0x004fea0003900000 */
[----:B------:R-:W2:Y:S02]  /*4d50*/  @!P0 SYNCS.PHASECHK.TRANS64 P0, [R0+URZ+0x28], R3 ;  /* 0x00002803000085a7 */ /* 0x000ea400080010ff */
[----:B--2---:R-:W-:Y:S05]  /*4d60*/  @!P0 BRA `(.L_x_54) ;  /* 0xfffffffc00f08947 */ /* 0x004fea000383ffff */
[----:B------:R-:W-:Y:S05]  /*4d70*/  BRA `(.L_x_9) ;  /* 0xffffffbc007c7947 */ /* 0x000fea000383ffff */
.L_x_14:
[----:B------:R-:W-:Y:S02]  /*4d80*/  MOV R2, UR5 ;  /* 0x0000000500027c02 */ /* 0x000fe40008000f00 */
[----:B------:R-:W-:Y:S02]  /*4d90*/  MOV R3, UR5 ;  /* 0x0000000500037c02 */ /* 0x000fe40008000f00 */
[----:B------:R-:W-:-:S07]  /*4da0*/  MOV R0, UR4 ;  /* 0x0000000400007c02 */ /* 0x000fce0008000f00 */
.L_x_55:
[----:B-----5:R5:W4:Y:S02]  /*4db0*/  SYNCS.PHASECHK.TRANS64.TRYWAIT P0, [R0+URZ+0x28], R3 ;  /* 0x00002803000075a7 */ /* 0x020b2400080011ff */
[----:B----4-:R-:W-:Y:S05]  /*4dc0*/  @!P0 NANOSLEEP.SYNCS 0x989680 ;  /* 0x009896800000895d */ /* 0x010fea0003900000 */
[----:B------:R-:W4:Y:S02]  /*4dd0*/  @!P0 SYNCS.PHASECHK.TRANS64 P0, [R0+URZ+0x28], R3 ;  /* 0x00002803000085a7 */ /* 0x000f2400080010ff */
[----:B----4-:R-:W-:Y:S05]  /*4de0*/  @!P0 BRA `(.L_x_55) ;  /* 0xfffffffc00f08947 */ /* 0x010fea000383ffff */
[----:B------:R-:W-:Y:S05]  /*4df0*/  BRA `(.L_x_56) ;  /* 0xffffffc000d07947 */ /* 0x000fea000383ffff */
.L_x_18:
[----:B------:R-:W-:Y:S02]  /*4e00*/  MOV R0, UR17 ;  /* 0x0000001100007c02 */ /* 0x000fe40008000f00 */
[----:B------:R-:W-:-:S07]  /*4e10*/  MOV R3, R2 ;  /* 0x0000000200037202 */ /* 0x000fce0000000f00 */
.L_x_57:
[----:B-1----:R1:W3:Y:S02]  /*4e20*/  SYNCS.PHASECHK.TRANS64.TRYWAIT P0, [R0+URZ+0x60], R3 ;  /* 0x00006003000075a7 */ /* 0x0022e400080011ff */
[----:B---3--:R-:W-:Y:S05]  /*4e30*/  @!P0 NANOSLEEP.SYNCS 0x989680 ;  /* 0x009896800000895d */ /* 0x008fea0003900000 */
[----:B------:R-:W3:Y:S02]  /*4e40*/  @!P0 SYNCS.PHASECHK.TRANS64 P0, [R0+URZ+0x60], R3 ;  /* 0x00006003000085a7 */ /* 0x000ee400080010ff */
[----:B---3--:R-:W-:Y:S05]  /*4e50*/  @!P0 BRA `(.L_x_57) ;  /* 0xfffffffc00f08947 */ /* 0x008fea000383ffff */
[----:B------:R-:W-:Y:S05]  /*4e60*/  BRA `(.L_x_17) ;  /* 0xffffffc800447947 */ /* 0x000fea000383ffff */
.L_x_21:
[----:B------:R-:W-:Y:S02]  /*4e70*/  MOV R2, UR26 ;  /* 0x0000001a00027c02 */ /* 0x000fe40008000f00 */
[----:B------:R-:W-:Y:S02]  /*4e80*/  MOV R3, UR26 ;  /* 0x0000001a00037c02 */ /* 0x000fe40008000f00 */
[----:B------:R-:W-:Y:S07]  /*4e90*/  MOV R0, UR16 ;  /* 0x0000001000007c02 */ /* 0x000fee0008000f00 */
.L_x_58:
[----:B-1----:R1:W3:Y:S02]  /*4ea0*/  SYNCS.PHASECHK.TRANS64.TRYWAIT P0, [R0+URZ], R3 ;  /* 0x00000003000075a7 */ /* 0x0022e400080011ff */
[----:B---3--:R-:W-:Y:S05]  /*4eb0*/  @!P0 NANOSLEEP.SYNCS 0x989680 ;  /* 0x009896800000895d */ /* 0x008fea0003900000 */
[----:B------:R-:W3:Y:S02]  /*4ec0*/  @!P0 SYNCS.PHASECHK.TRANS64 P0, [R0+URZ], R3 ;  /* 0x00000003000085a7 */ /* 0x000ee400080010ff */
[----:B---3--:R-:W-:Y:S05]  /*4ed0*/  @!P0 BRA `(.L_x_58) ;  /* 0xfffffffc00f08947 */ /* 0x008fea000383ffff */
[----:B------:R-:W-:Y:S05]  /*4ee0*/  BRA `(.L_x_20) ;  /* 0xffffffc800a87947 */ /* 0x000fea000383ffff */
.L_x_38:
[----:B------:R-:W-:-:S07]  /*4ef0*/  MOV R15, R14 ;  /* 0x0000000e000f7202 */ /* 0x000fce0000000f00 */
.L_x_59:
[----:B-1----:R1:W3:Y:S02]  /*4f00*/  SYNCS.PHASECHK.TRANS64.TRYWAIT P0, [R3+URZ], R15 ;  /* 0x0000000f030075a7 */ /* 0x0022e400080011ff */
[----:B---3--:R-:W-:Y:S05]  /*4f10*/  @!P0 NANOSLEEP.SYNCS 0x989680 ;  /* 0x009896800000895d */ /* 0x008fea0003900000 */
[----:B------:R-:W3:Y:S02]  /*4f20*/  @!P0 SYNCS.PHASECHK.TRANS64 P0, [R3+URZ], R15 ;  /* 0x0000000f030085a7 */ /* 0x000ee400080010ff */
[----:B---3--:R-:W-:Y:S05]  /*4f30*/  @!P0 BRA `(.L_x_59) ;  /* 0xfffffffc00f08947 */ /* 0x008fea000383ffff */
[----:B------:R-:W-:Y:S05]  /*4f40*/  BRA `(.L_x_37) ;  /* 0xffffffd000f07947 */ /* 0x000fea000383ffff */
.L_x_41:
[----:B------:R-:W-:-:S07]  /*4f50*/  MOV R9, R8 ;  /* 0x0000000800097202 */ /* 0x000fce0000000f00 */
.L_x_60:
[----:B-1----:R1:W3:Y:S02]  /*4f60*/  SYNCS.PHASECHK.TRANS64.TRYWAIT P0, [R3+URZ], R9 ;  /* 0x00000009030075a7 */ /* 0x0022e400080011ff */
[----:B---3--:R-:W-:Y:S05]  /*4f70*/  @!P0 NANOSLEEP.SYNCS 0x989680 ;  /* 0x009896800000895d */ /* 0x008fea0003900000 */
[----:B------:R-:W3:Y:S02]  /*4f80*/  @!P0 SYNCS.PHASECHK.TRANS64 P0, [R3+URZ], R9 ;  /* 0x00000009030085a7 */ /* 0x000ee400080010ff */
[----:B---3--:R-:W-:Y:S05]  /*4f90*/  @!P0 BRA `(.L_x_60) ;  /* 0xfffffffc00f08947 */ /* 0x008fea000383ffff */
[----:B------:R-:W-:Y:S05]  /*4fa0*/  BRA `(.L_x_40) ;  /* 0xffffffd400587947 */ /* 0x000fea000383ffff */
.L_x_43:
[----:B------:R-:W-:Y:S02]  /*4fb0*/  MOV R0, UR4 ;  /* 0x0000000400007c02 */ /* 0x000fe40008000f00 */
[----:B------:R-:W-:-:S07]  /*4fc0*/  MOV R3, R2 ;  /* 0x0000000200037202 */ /* 0x000fce0000000f00 */
.L_x_61:
[----:B-1----:R1:W2:Y:S02]  /*4fd0*/  SYNCS.PHASECHK.TRANS64.TRYWAIT P0, [R0+URZ+0x50], R3 ;  /* 0x00005003000075a7 */ /* 0x0022a400080011ff */
[----:B--2---:R-:W-:Y:S05]  /*4fe0*/  @!P0 NANOSLEEP.SYNCS 0x989680 ;  /* 0x009896800000895d */ /* 0x004fea0003900000 */
[----:B------:R-:W2:Y:S02]  /*4ff0*/  @!P0 SYNCS.PHASECHK.TRANS64 P0, [R0+URZ+0x50], R3 ;  /* 0x00005003000085a7 */ /* 0x000ea400080010ff */
[----:B--2---:R-:W-:Y:S05]  /*5000*/  @!P0 BRA `(.L_x_61) ;  /* 0xfffffffc00f08947 */ /* 0x004fea000383ffff */
[----:B------:R-:W-:Y:S05]  /*5010*/  BRA `(.L_x_62) ;  /* 0xffffffdc00007947 */ /* 0x000fea000383ffff */
.L_x_50:
[----:B------:R-:W-:-:S07]  /*5020*/  MOV R0, UR9 ;  /* 0x0000000900007c02 */ /* 0x000fce0008000f00 */
.L_x_63:
[----:B---3--:R3:W4:Y:S02]  /*5030*/  SYNCS.PHASECHK.TRANS64.TRYWAIT P0, [R0+URZ+0x70], RZ ;  /* 0x000070ff000075a7 */ /* 0x00872400080011ff */
[----:B----4-:R-:W-:Y:S05]  /*5040*/  @!P0 NANOSLEEP.SYNCS 0x989680 ;  /* 0x009896800000895d */ /* 0x010fea0003900000 */
[----:B------:R-:W4:Y:S02]  /*5050*/  @!P0 SYNCS.PHASECHK.TRANS64 P0, [R0+URZ+0x70], RZ ;  /* 0x000070ff000085a7 */ /* 0x000f2400080010ff */
[----:B----4-:R-:W-:Y:S05]  /*5060*/  @!P0 BRA `(.L_x_63) ;  /* 0xfffffffc00f08947 */ /* 0x010fea000383ffff */
[----:B------:R-:W-:Y:S05]  /*5070*/  BRA `(.L_x_64) ;  /* 0xfffffff800407947 */ /* 0x000fea000383ffff */
        .weak           $__internal_0_$__cuda_sm10x_tcgen05_guardrail_trap_col_being_dealloced_not_returned_by_alloc
        .type           $__internal_0_$__cuda_sm10x_tcgen05_guardrail_trap_col_being_dealloced_not_returned_by_alloc,@function
        .size           $__internal_0_$__cuda_sm10x_tcgen05_guardrail_trap_col_being_dealloced_not_returned_by_alloc,($__internal_1_$__cuda_sm10x_tcgen05_guardrail_trap_phase_invalid_during_alloc - $__internal_0_$__cuda_sm10x_tcgen05_guardrail_trap_col_being_dealloced_not_returned_by_alloc)
$__internal_0_$__cuda_sm10x_tcgen05_guardrail_trap_col_being_dealloced_not_returned_by_alloc:
[----:B------:R-:W-:Y:S05]  /*5080*/  BPT.TRAP 0x1 ;  /* 0x000000040000795c */ /* 0x000fea0000300000 */
[----:B------:R-:W-:-:S04]  /*5090*/  HFMA2 R3, -RZ, RZ, 0, 0 ;  /* 0x00000000ff037431 */ /* 0x000fc800000001ff */
[----:B------:R-:W-:Y:S05]  /*50a0*/  RET.REL.NODEC R2 `(kernel_cutlass_kernel_cudnngemm_swigludense_blockscaled_gemm_persistent_swiglu_interleaved_quantSm100BlockScaledPersistentDenseGemmKernel_object_at__TiledMMA_ThrLayoutVMNK21111000_Permuta_0) ;  /* 0xffffffac02d47950 */ /* 0x000fea0003c3ffff */
        .weak           $__internal_1_$__cuda_sm10x_tcgen05_guardrail_trap_phase_invalid_during_alloc
        .type           $__internal_1_$__cuda_sm10x_tcgen05_guardrail_trap_phase_invalid_during_alloc,@function
        .size           $__internal_1_$__cuda_sm10x_tcgen05_guardrail_trap_phase_invalid_during_alloc,($__internal_2_$__cuda_sm10x_tcgen05_guardrail_trap_unallocated_columns_being_dealloced - $__internal_1_$__cuda_sm10x_tcgen05_guardrail_trap_phase_invalid_during_alloc)
$__internal_1_$__cuda_sm10x_tcgen05_guardrail_trap_phase_invalid_during_alloc:
[----:B------:R-:W-:Y:S05]  /*50b0*/  BPT.TRAP 0x1 ;  /* 0x000000040000795c */ /* 0x000fea0000300000 */
[----:B------:R-:W-:-:S04]  /*50c0*/  MOV R3, 0x0 ;  /* 0x0000000000037802 */ /* 0x000fc80000000f00 */
[----:B------:R-:W-:Y:S05]  /*50d0*/  RET.REL.NODEC R2 `(kernel_cutlass_kernel_cudnngemm_swigludense_blockscaled_gemm_persistent_swiglu_interleaved_quantSm100BlockScaledPersistentDenseGemmKernel_object_at__TiledMMA_ThrLayoutVMNK21111000_Permuta_0) ;  /* 0xffffffac02c87950 */ /* 0x000fea0003c3ffff */
        .weak           $__internal_2_$__cuda_sm10x_tcgen05_guardrail_trap_unallocated_columns_being_dealloced
        .type           $__internal_2_$__cuda_sm10x_tcgen05_guardrail_trap_unallocated_columns_being_dealloced,@function
        .size           $__internal_2_$__cuda_sm10x_tcgen05_guardrail_trap_unallocated_columns_being_dealloced,(.L_x_68 - $__internal_2_$__cuda_sm10x_tcgen05_guardrail_trap_unallocated_columns_being_dealloced)
$__internal_2_$__cuda_sm10x_tcgen05_guardrail_trap_unallocated_columns_being_dealloced:
[----:B------:R-:W-:Y:S05]  /*50e0*/  BPT.TRAP 0x1 ;  /* 0x000000040000795c */ /* 0x000fea0000300000 */
[----:B------:R-:W-:-:S04]  /*50f0*/  HFMA2 R3, -RZ, RZ, 0, 0 ;  /* 0x00000000ff037431 */ /* 0x000fc800000001ff */
[----:B------:R-:W-:Y:S05]  /*5100*/  RET.REL.NODEC R2 `(kernel_cutlass_kernel_cudnngemm_swigludense_blockscaled_gemm_persistent_swiglu_interleaved_quantSm100BlockScaledPersistentDenseGemmKernel_object_at__TiledMMA_ThrLayoutVMNK21111000_Permuta_0) ;  /* 0xffffffac02bc7950 */ /* 0x000fea0003c3ffff */
.L_x_65:
[----:B------:R-:W-:-:S00]  /*5110*/  BRA `(.L_x_65) ;  /* 0xfffffffc00fc7947 */ /* 0x000fc0000383ffff */
[----:B------:R-:W-:-:S00]  /*5120*/  NOP ;  /* 0x0000000000007918 */ /* 0x000fc00000000000 */
        /* <DEDUP_REMOVED lines=13> */
.L_x_68:


//--------------------- .nv.shared.kernel_cutlass_kernel_cudnngemm_swigludense_blockscaled_gemm_persistent_swiglu_interleaved_quantSm100BlockScaledPersistentDenseGemmKernel_object_at__TiledMMA_ThrLayoutVMNK21111000_Permuta_0 --------------------------
	.section	.nv.shared.kernel_cutlass_kernel_cudnngemm_swigludense_blockscaled_gemm_persistent_swiglu_interleaved_quantSm100BlockScaledPersistentDenseGemmKernel_object_at__TiledMMA_ThrLayoutVMNK21111000_Permuta_0,"aw",@nobits
	.sectionflags	@""
	.align	1024
	.zero		1024


//--------------------- .nv.shared.reserved.0     --------------------------
	.section	.nv.shared.reserved.0,"aw",@nobits
	.align	8
	.weak		__nv_reservedSMEM_offset_0_alias
	.size		__nv_reservedSMEM_offset_0_alias, 0, 64
	.other		__nv_reservedSMEM_offset_0_alias,@"STO_CUDA_RESERVED_SHARED STV_DEFAULT"
__nv_reservedSMEM_offset_0_alias:
	.zero		0
.nv.shared.reserved.0:
	.zero		64
	.weak		__nv_reservedSMEM_allocation_phase
	.type		__nv_reservedSMEM_allocation_phase,@object
	.size		__nv_reservedSMEM_allocation_phase,(.L_0 - __nv_reservedSMEM_allocation_phase)
__nv_reservedSMEM_allocation_phase:
	.zero		1
.L_0:
	.zero		7
	.weak		__nv_reservedSMEM_devtool_atexit_pc
	.type		__nv_reservedSMEM_devtool_atexit_pc,@object
	.size		__nv_reservedSMEM_devtool_atexit_pc,(__nv_reservedSMEM_allocation_mask - __nv_reservedSMEM_devtool_atexit_pc)
__nv_reservedSMEM_devtool_atexit_pc:
	.zero		8
	.weak		__nv_reservedSMEM_allocation_mask
	.type		__nv_reservedSMEM_allocation_mask,@object
	.size		__nv_reservedSMEM_allocation_mask,(.L_2 - __nv_reservedSMEM_allocation_mask)
__nv_reservedSMEM_allocation_mask:
	.zero		4
.L_2:
	.zero		4
	.weak		__nv_reservedSMEM_tmem_allocation_pipeline_mbarrier
	.type		__nv_reservedSMEM_tmem_allocation_pipeline_mbarrier,@object
	.size		__nv_reservedSMEM_tmem_allocation_pipeline_mbarrier,(__nv_reservedSMEM_tmem_allocation_pipeline_mbarrier_parity - __nv_reservedSMEM_tmem_allocation_pipeline_mbarrier)
__nv_reservedSMEM_tmem_allocation_pipeline_mbarrier:
	.zero		8
	.weak		__nv_reservedSMEM_tmem_allocation_pipeline_mbarrier_parity
	.type		__nv_reservedSMEM_tmem_allocation_pipeline_mbarrier_parity,@object
	.size		__nv_reservedSMEM_tmem_allocation_pipeline_mbarrier_parity,(.L_4 - __nv_reservedSMEM_tmem_allocation_pipeline_mbarrier_parity)
__nv_reservedSMEM_tmem_allocation_pipeline_mbarrier_parity:
	.zero		4
.L_4:


//--------------------- .nv.constant0.kernel_cutlass_kernel_cudnngemm_swigludense_blockscaled_gemm_persistent_swiglu_interleaved_quantSm100BlockScaledPersistentDenseGemmKernel_object_at__TiledMMA_ThrLayoutVMNK21111000_Permuta_0 --------------------------
	.section	.nv.constant0.kernel_cutlass_kernel_cudnngemm_swigludense_blockscaled_gemm_persistent_swiglu_interleaved_quantSm100BlockScaledPersistentDenseGemmKernel_object_at__TiledMMA_ThrLayoutVMNK21111000_Permuta_0,"a",@progbits
	.sectionflags	@""
	.align	4
.nv.constant0.kernel_cutlass_kernel_cudnngemm_swigludense_blockscaled_gemm_persistent_swiglu_interleaved_quantSm100BlockScaledPersistentDenseGemmKernel_object_at__TiledMMA_ThrLayoutVMNK21111000_Permuta_0:
	.zero		1768


//--------------------- SYMBOLS --------------------------

	.type		.nv.reservedSmem.offset0,@object
	.size		.nv.reservedSmem.offset0,0x4
	.type		.nv.reservedSmem.cap,@object
	.size		.nv.reservedSmem.cap,0x4
